	.headerflags	@"EF_CUDA_TEXMODE_UNIFIED EF_CUDA_64BIT_ADDRESS EF_CUDA_SM86 EF_CUDA_VIRTUAL_SM(EF_CUDA_SM86)"
	.elftype	@"ET_EXEC"


//--------------------- .nv.info                  --------------------------
	.section	.nv.info,"",@"SHT_CUDA_INFO"
	.align	4


	//----- nvinfo : EIATTR_REGCOUNT
	.align		4
        /*0000*/ 	.byte	0x04, 0x2f
        /*0002*/ 	.short	(.L_1 - .L_0)
	.align		4
.L_0:
        /*0004*/ 	.word	index@(triton_red_fused_15)
        /*0008*/ 	.word	0x00000032


	//----- nvinfo : EIATTR_FRAME_SIZE
	.align		4
.L_1:
        /*000c*/ 	.byte	0x04, 0x11
        /*000e*/ 	.short	(.L_3 - .L_2)
	.align		4
.L_2:
        /*0010*/ 	.word	index@(triton_red_fused_15)
        /*0014*/ 	.word	0x00000000


	//----- nvinfo : EIATTR_MIN_STACK_SIZE
	.align		4
.L_3:
        /*0018*/ 	.byte	0x04, 0x12
        /*001a*/ 	.short	(.L_5 - .L_4)
	.align		4
.L_4:
        /*001c*/ 	.word	index@(triton_red_fused_15)
        /*0020*/ 	.word	0x00000000
.L_5:


//--------------------- .nv.info.triton_red_fused_15 --------------------------
	.section	.nv.info.triton_red_fused_15,"",@"SHT_CUDA_INFO"
	.sectionflags	@""
	.align	4


	//----- nvinfo : EIATTR_CUDA_API_VERSION
	.align		4
        /*0000*/ 	.byte	0x04, 0x37
        /*0002*/ 	.short	(.L_7 - .L_6)
.L_6:
        /*0004*/ 	.word	0x00000080


	//----- nvinfo : EIATTR_SW2861232_WAR
	.align		4
.L_7:
        /*0008*/ 	.byte	0x01, 0x35
	.zero		2


	//----- nvinfo : EIATTR_PARAM_CBANK
	.align		4
        /*000c*/ 	.byte	0x04, 0x0a
        /*000e*/ 	.short	(.L_9 - .L_8)
	.align		4
.L_8:
        /*0010*/ 	.word	index@(.nv.constant0.triton_red_fused_15)
        /*0014*/ 	.short	0x0160
        /*0016*/ 	.short	0x0020


	//----- nvinfo : EIATTR_CBANK_PARAM_SIZE
	.align		4
.L_9:
        /*0018*/ 	.byte	0x03, 0x19
        /*001a*/ 	.short	0x0020


	//----- nvinfo : EIATTR_KPARAM_INFO
	.align		4
        /*001c*/ 	.byte	0x04, 0x17
        /*001e*/ 	.short	(.L_11 - .L_10)
.L_10:
        /*0020*/ 	.word	0x00000000
        /*0024*/ 	.short	0x0004
        /*0026*/ 	.short	0x0018
        /*0028*/ 	.byte	0x00, 0xf4, 0x21, 0x00


	//----- nvinfo : EIATTR_KPARAM_INFO
	.align		4
.L_11:
        /*002c*/ 	.byte	0x04, 0x17
        /*002e*/ 	.short	(.L_13 - .L_12)
.L_12:
        /*0030*/ 	.word	0x00000000
        /*0034*/ 	.short	0x0003
        /*0036*/ 	.short	0x0014
        /*0038*/ 	.byte	0x00, 0xf0, 0x11, 0x00


	//----- nvinfo : EIATTR_KPARAM_INFO
	.align		4
.L_13:
        /*003c*/ 	.byte	0x04, 0x17
        /*003e*/ 	.short	(.L_15 - .L_14)
.L_14:
        /*0040*/ 	.word	0x00000000
        /*0044*/ 	.short	0x0002
        /*0046*/ 	.short	0x0010
        /*0048*/ 	.byte	0x00, 0xf0, 0x11, 0x00


	//----- nvinfo : EIATTR_KPARAM_INFO
	.align		4
.L_15:
        /*004c*/ 	.byte	0x04, 0x17
        /*004e*/ 	.short	(.L_17 - .L_16)
.L_16:
        /*0050*/ 	.word	0x00000000
        /*0054*/ 	.short	0x0001
        /*0056*/ 	.short	0x0008
        /*0058*/ 	.byte	0x00, 0xf4, 0x21, 0x00


	//----- nvinfo : EIATTR_KPARAM_INFO
	.align		4
.L_17:
        /*005c*/ 	.byte	0x04, 0x17
        /*005e*/ 	.short	(.L_19 - .L_18)
.L_18:
        /*0060*/ 	.word	0x00000000
        /*0064*/ 	.short	0x0000
        /*0066*/ 	.short	0x0000
        /*0068*/ 	.byte	0x00, 0xf4, 0x21, 0x00


	//----- nvinfo : EIATTR_MAXREG_COUNT
	.align		4
.L_19:
        /*006c*/ 	.byte	0x03, 0x1b
        /*006e*/ 	.short	0x0080


	//----- nvinfo : EIATTR_COOP_GROUP_MASK_REGIDS
	.align		4
        /*0070*/ 	.byte	0x04, 0x29
        /*0072*/ 	.short	(.L_21 - .L_20)


	//   ....[0]....
.L_20:
        /*0074*/ 	.word	0xffffffff


	//   ....[1]....
        /*0078*/ 	.word	0xffffffff


	//   ....[2]....
        /*007c*/ 	.word	0xffffffff


	//   ....[3]....
        /*0080*/ 	.word	0xffffffff


	//   ....[4]....
        /*0084*/ 	.word	0xffffffff


	//   ....[5]....
        /*0088*/ 	.word	0xffffffff


	//   ....[6]....
        /*008c*/ 	.word	0xffffffff


	//   ....[7]....
        /*0090*/ 	.word	0xffffffff


	//   ....[8]....
        /*0094*/ 	.word	0xffffffff


	//   ....[9]....
        /*0098*/ 	.word	0xffffffff


	//   ....[10]....
        /*009c*/ 	.word	0xffffffff


	//   ....[11]....
        /*00a0*/ 	.word	0xffffffff


	//   ....[12]....
        /*00a4*/ 	.word	0xffffffff


	//   ....[13]....
        /*00a8*/ 	.word	0xffffffff


	//   ....[14]....
        /*00ac*/ 	.word	0xffffffff


	//   ....[15]....
        /*00b0*/ 	.word	0xffffffff


	//   ....[16]....
        /*00b4*/ 	.word	0xffffffff


	//   ....[17]....
        /*00b8*/ 	.word	0xffffffff


	//   ....[18]....
        /*00bc*/ 	.word	0xffffffff


	//   ....[19]....
        /*00c0*/ 	.word	0xffffffff


	//   ....[20]....
        /*00c4*/ 	.word	0xffffffff


	//   ....[21]....
        /*00c8*/ 	.word	0xffffffff


	//   ....[22]....
        /*00cc*/ 	.word	0xffffffff


	//   ....[23]....
        /*00d0*/ 	.word	0xffffffff


	//----- nvinfo : EIATTR_COOP_GROUP_INSTR_OFFSETS
	.align		4
.L_21:
        /*00d4*/ 	.byte	0x04, 0x28
        /*00d6*/ 	.short	(.L_23 - .L_22)


	//   ....[0]....
.L_22:
        /*00d8*/ 	.word	0x000014d0


	//   ....[1]....
        /*00dc*/ 	.word	0x00001520


	//   ....[2]....
        /*00e0*/ 	.word	0x00001560


	//   ....[3]....
        /*00e4*/ 	.word	0x000015a0


	//   ....[4]....
        /*00e8*/ 	.word	0x000015e0


	//   ....[5]....
        /*00ec*/ 	.word	0x00001620


	//   ....[6]....
        /*00f0*/ 	.word	0x00001660


	//   ....[7]....
        /*00f4*/ 	.word	0x000016a0


	//   ....[8]....
        /*00f8*/ 	.word	0x00001ab0


	//   ....[9]....
        /*00fc*/ 	.word	0x00001b00


	//   ....[10]....
        /*0100*/ 	.word	0x00001bd0


	//   ....[11]....
        /*0104*/ 	.word	0x00001c00


	//   ....[12]....
        /*0108*/ 	.word	0x00001c20


	//   ....[13]....
        /*010c*/ 	.word	0x00001c40


	//   ....[14]....
        /*0110*/ 	.word	0x00001c80


	//   ....[15]....
        /*0114*/ 	.word	0x00001cc0


	//   ....[16]....
        /*0118*/ 	.word	0x00001cd0


	//   ....[17]....
        /*011c*/ 	.word	0x00001ce0


	//   ....[18]....
        /*0120*/ 	.word	0x00001d30


	//   ....[19]....
        /*0124*/ 	.word	0x00001d50


	//   ....[20]....
        /*0128*/ 	.word	0x00001d70


	//   ....[21]....
        /*012c*/ 	.word	0x00001da0


	//   ....[22]....
        /*0130*/ 	.word	0x00001dc0


	//   ....[23]....
        /*0134*/ 	.word	0x00001dd0


	//----- nvinfo : EIATTR_EXIT_INSTR_OFFSETS
	.align		4
.L_23:
        /*0138*/ 	.byte	0x04, 0x1c
        /*013a*/ 	.short	(.L_25 - .L_24)


	//   ....[0]....
.L_24:
        /*013c*/ 	.word	0x00002780


	//----- nvinfo : EIATTR_REQNTID
	.align		4
.L_25:
        /*0140*/ 	.byte	0x04, 0x10
        /*0142*/ 	.short	(.L_27 - .L_26)
.L_26:
        /*0144*/ 	.word	0x00000200
        /*0148*/ 	.word	0x00000001
        /*014c*/ 	.word	0x00000001
.L_27:


//--------------------- .nv.callgraph             --------------------------
	.section	.nv.callgraph,"",@"SHT_CUDA_CALLGRAPH"
	.align	4
	.sectionentsize	8
	.align		4
        /*0000*/ 	.word	0x00000000
	.align		4
        /*0004*/ 	.word	0xffffffff
	.align		4
        /*0008*/ 	.word	0x00000000
	.align		4
        /*000c*/ 	.word	0xfffffffe
	.align		4
        /*0010*/ 	.word	0x00000000
	.align		4
        /*0014*/ 	.word	0xfffffffd
	.align		4
        /*0018*/ 	.word	0x00000000
	.align		4
        /*001c*/ 	.word	0xfffffffc


//--------------------- .nv.rel.action            --------------------------
	.section	.nv.rel.action,"",@"SHT_CUDA_RELOCINFO"
	.align	8
	.sectionentsize	8
        /*0000*/ 	.byte	0x73, 0x00, 0x00, 0x00, 0x00, 0x00, 0x00, 0x00, 0x00, 0x00, 0x00, 0x11, 0x25, 0x00, 0x05, 0x36


//--------------------- .nv.constant0.triton_red_fused_15 --------------------------
	.section	.nv.constant0.triton_red_fused_15,"a",@progbits
	.sectionflags	@""
	.align	4
.nv.constant0.triton_red_fused_15:
	.zero		384


//--------------------- .text.triton_red_fused_15 --------------------------
	.section	.text.triton_red_fused_15,"ax",@progbits
	.sectioninfo	@"SHI_REGISTERS=50"
	.align	128
        .global         triton_red_fused_15
        .type           triton_red_fused_15,@function
        .size           triton_red_fused_15,(.L_x_3 - triton_red_fused_15)
        .other          triton_red_fused_15,@"STO_CUDA_ENTRY STV_DEFAULT"
triton_red_fused_15:
.text.triton_red_fused_15:
[----:B------:R-:W-:Y:S02]  /*0000*/  IMAD.MOV.U32 R1, RZ, RZ, c[0x0][0x28] ;  /* 0x00000a00ff017624 */ /* 0x000fe400078e00ff */
[----:B------:R-:W0:Y:S01]  /*0010*/  S2R R7, SR_TID.X ;  /* 0x0000000000077919 */ /* 0x000e220000002100 */
[----:B------:R-:W1:Y:S01]  /*0020*/  S2UR UR4, SR_CTAID.X ;  /* 0x00000000000479c3 */ /* 0x000e620000002500 */
[----:B------:R-:W-:Y:S01]  /*0030*/  PLOP3.LUT P0, PT, PT, PT, PT, 0x8, 0x0 ;  /* 0x000000000000781c */ /* 0x000fe20003f0e170 */
[----:B------:R-:W-:Y:S01]  /*0040*/  IMAD.MOV.U32 R24, RZ, RZ, -0x800000 ;  /* 0xff800000ff187424 */ /* 0x000fe200078e00ff */
[----:B------:R-:W-:Y:S01]  /*0050*/  PLOP3.LUT P2, PT, PT, PT, PT, 0x8, 0x0 ;  /* 0x000000000000781c */ /* 0x000fe20003f4e170 */
[----:B------:R-:W-:Y:S01]  /*0060*/  CS2R R20, SRZ ;  /* 0x0000000000147805 */ /* 0x000fe2000001ff00 */
[----:B------:R-:W-:Y:S01]  /*0070*/  P2R R42, PR, RZ, 0x1 ;  /* 0x00000001ff2a7803 */ /* 0x000fe20000000000 */
[----:B------:R-:W-:Y:S01]  /*0080*/  IMAD.MOV.U32 R35, RZ, RZ, -0x40 ;  /* 0xffffffc0ff237424 */ /* 0x000fe200078e00ff */
[----:B------:R-:W-:Y:S01]  /*0090*/  PLOP3.LUT P0, PT, PT, PT, PT, 0x8, 0x0 ;  /* 0x000000000000781c */ /* 0x000fe20003f0e170 */
[----:B------:R-:W-:Y:S01]  /*00a0*/  IMAD.MOV.U32 R40, RZ, RZ, -0x1 ;  /* 0xffffffffff287424 */ /* 0x000fe200078e00ff */
[----:B------:R-:W-:Y:S01]  /*00b0*/  PLOP3.LUT P1, PT, PT, PT, PT, 0x8, 0x0 ;  /* 0x000000000000781c */ /* 0x000fe20003f2e170 */
[----:B------:R-:W-:Y:S01]  /*00c0*/  CS2R R22, SRZ ;  /* 0x0000000000167805 */ /* 0x000fe2000001ff00 */
[----:B------:R-:W-:Y:S01]  /*00d0*/  P2R R39, PR, RZ, 0x1 ;  /* 0x00000001ff277803 */ /* 0x000fe20000000000 */
[----:B------:R-:W-:Y:S01]  /*00e0*/  CS2R R28, SRZ ;  /* 0x00000000001c7805 */ /* 0x000fe2000001ff00 */
[----:B------:R-:W-:Y:S01]  /*00f0*/  P2R R41, PR, RZ, 0x4 ;  /* 0x00000004ff297803 */ /* 0x000fe20000000000 */
[----:B------:R-:W-:Y:S01]  /*0100*/  IMAD.MOV.U32 R34, RZ, RZ, RZ ;  /* 0x000000ffff227224 */ /* 0x000fe200078e00ff */
[----:B------:R-:W-:Y:S01]  /*0110*/  PLOP3.LUT P4, PT, PT, PT, PT, 0x8, 0x0 ;  /* 0x000000000000781c */ /* 0x000fe20003f8e170 */
[----:B------:R-:W-:Y:S01]  /*0120*/  IMAD.MOV.U32 R30, RZ, RZ, RZ ;  /* 0x000000ffff1e7224 */ /* 0x000fe200078e00ff */
[----:B------:R-:W-:Y:S01]  /*0130*/  P2R R43, PR, RZ, 0x2 ;  /* 0x00000002ff2b7803 */ /* 0x000fe20000000000 */
[----:B------:R-:W-:Y:S01]  /*0140*/  IMAD.MOV.U32 R25, RZ, RZ, -0x800000 ;  /* 0xff800000ff197424 */ /* 0x000fe200078e00ff */
[----:B------:R-:W-:Y:S01]  /*0150*/  PLOP3.LUT P3, PT, PT, PT, PT, 0x8, 0x0 ;  /* 0x000000000000781c */ /* 0x000fe20003f6e170 */
[----:B------:R-:W-:Y:S01]  /*0160*/  IMAD.MOV.U32 R26, RZ, RZ, -0x800000 ;  /* 0xff800000ff1a7424 */ /* 0x000fe200078e00ff */
[----:B------:R-:W-:Y:S01]  /*0170*/  PLOP3.LUT P5, PT, PT, PT, PT, 0x8, 0x0 ;  /* 0x000000000000781c */ /* 0x000fe20003fae170 */
[----:B------:R-:W-:Y:S01]  /*0180*/  IMAD.MOV.U32 R27, RZ, RZ, -0x800000 ;  /* 0xff800000ff1b7424 */ /* 0x000fe200078e00ff */
[----:B0-----:R-:W-:Y:S01]  /*0190*/  SHF.R.U32.HI R0, RZ, 0x4, R7 ;  /* 0x00000004ff007819 */ /* 0x001fe20000011607 */
[----:B-1----:R-:W-:Y:S01]  /*01a0*/  USHF.L.U32 UR4, UR4, 0x6, URZ ;  /* 0x0000000604047899 */ /* 0x002fe2000800063f */
[----:B------:R-:W-:Y:S01]  /*01b0*/  IMAD.MOV.U32 R33, RZ, RZ, -0x800000 ;  /* 0xff800000ff217424 */ /* 0x000fe200078e00ff */
[----:B------:R-:W-:Y:S01]  /*01c0*/  PLOP3.LUT P0, PT, PT, PT, PT, 0x8, 0x0 ;  /* 0x000000000000781c */ /* 0x000fe20003f0e170 */
[----:B------:R-:W-:Y:S01]  /*01d0*/  IMAD.MOV.U32 R36, RZ, RZ, -0x800000 ;  /* 0xff800000ff247424 */ /* 0x000fe200078e00ff */
[----:B------:R-:W-:Y:S01]  /*01e0*/  SGXT.U32 R0, R0, 0x5 ;  /* 0x000000050000781a */ /* 0x000fe20000000000 */
[----:B------:R-:W-:Y:S01]  /*01f0*/  IMAD.MOV.U32 R32, RZ, RZ, -0x800000 ;  /* 0xff800000ff207424 */ /* 0x000fe200078e00ff */
[----:B------:R-:W-:Y:S01]  /*0200*/  LEA.HI R2, R7, UR4, RZ, 0x1c ;  /* 0x0000000407027c11 */ /* 0x000fe2000f8fe0ff */
[----:B------:R-:W-:Y:S01]  /*0210*/  IMAD.MOV.U32 R31, RZ, RZ, -0x800000 ;  /* 0xff800000ff1f7424 */ /* 0x000fe200078e00ff */
[----:B------:R-:W-:-:S02]  /*0220*/  LOP3.LUT R0, R0, UR4, RZ, 0xfc, !PT ;  /* 0x0000000400007c12 */ /* 0x000fc4000f8efcff */
[----:B------:R-:W-:-:S03]  /*0230*/  IADD3 R2, R2, 0x20, RZ ;  /* 0x0000002002027810 */ /* 0x000fc60007ffe0ff */
[----:B------:R-:W-:-:S04]  /*0240*/  IMAD.HI R3, R0, 0x1948b0fd, RZ ;  /* 0x1948b0fd00037827 */ /* 0x000fc800078e02ff */
[----:B------:R-:W-:Y:S01]  /*0250*/  IMAD.HI R5, R2, 0x1948b0fd, RZ ;  /* 0x1948b0fd02057827 */ /* 0x000fe200078e02ff */
[----:B------:R-:W-:-:S04]  /*0260*/  SHF.R.U32.HI R4, RZ, 0x1f, R3 ;  /* 0x0000001fff047819 */ /* 0x000fc80000011603 */
[----:B------:R-:W-:Y:S01]  /*0270*/  LEA.HI.SX32 R4, R3, R4, 0x1b ;  /* 0x0000000403047211 */ /* 0x000fe200078fdaff */
[----:B------:R-:W-:Y:S01]  /*0280*/  IMAD.SHL.U32 R3, R7, 0x4, RZ ;  /* 0x0000000407037824 */ /* 0x000fe200078e00ff */
[----:B------:R-:W-:-:S04]  /*0290*/  SHF.R.U32.HI R6, RZ, 0x1f, R5 ;  /* 0x0000001fff067819 */ /* 0x000fc80000011605 */
[----:B------:R-:W-:Y:S02]  /*02a0*/  LOP3.LUT R3, R3, 0x3c, RZ, 0xc0, !PT ;  /* 0x0000003c03037812 */ /* 0x000fe400078ec0ff */
[----:B------:R-:W-:-:S03]  /*02b0*/  LEA.HI.SX32 R5, R5, R6, 0x1b ;  /* 0x0000000605057211 */ /* 0x000fc600078fdaff */
[--C-:B------:R-:W-:Y:S02]  /*02c0*/  IMAD R12, R2, 0x144, R3.reuse ;  /* 0x00000144020c7824 */ /* 0x100fe400078e0203 */
[----:B------:R-:W-:Y:S02]  /*02d0*/  IMAD R13, R0, 0x144, R3 ;  /* 0x00000144000d7824 */ /* 0x000fe400078e0203 */
[----:B------:R-:W-:Y:S02]  /*02e0*/  IMAD R14, R5, 0x10, R12 ;  /* 0x00000010050e7824 */ /* 0x000fe400078e020c */
[----:B------:R-:W-:Y:S02]  /*02f0*/  IMAD R15, R4, 0x10, R13 ;  /* 0x00000010040f7824 */ /* 0x000fe400078e020d */
.L_x_0:
[----:B------:R-:W-:Y:S01]  /*0300*/  IADD3 R38, P1, R35, 0x40, RZ ;  /* 0x0000004023267810 */ /* 0x000fe20007f3e0ff */
[----:B------:R-:W-:Y:S01]  /*0310*/  IMAD.MOV.U32 R37, RZ, RZ, 0x4 ;  /* 0x00000004ff257424 */ /* 0x000fe200078e00ff */
[--C-:B------:R-:W-:Y:S01]  /*0320*/  IADD3 R18, R13, 0x40, R35.reuse ;  /* 0x000000400d127810 */ /* 0x100fe20007ffe023 */
[----:B------:R-:W-:Y:S01]  /*0330*/  CS2R R6, SRZ ;  /* 0x0000000000067805 */ /* 0x000fe2000001ff00 */
[----:B------:R-:W-:Y:S01]  /*0340*/  IADD3 R44, R15, 0x40, R35 ;  /* 0x000000400f2c7810 */ /* 0x000fe20007ffe023 */
[----:B------:R-:W-:Y:S01]  /*0350*/  IMAD.X R40, RZ, RZ, R40, P1 ;  /* 0x000000ffff287224 */ /* 0x000fe200008e0628 */
[----:B------:R-:W-:Y:S01]  /*0360*/  IADD3 R4, P1, R3, R38, RZ ;  /* 0x0000002603047210 */ /* 0x000fe20007f3e0ff */
[----:B------:R-:W-:-:S04]  /*0370*/  CS2R R8, SRZ ;  /* 0x0000000000087805 */ /* 0x000fc8000001ff00 */
[----:B------:R-:W-:Y:S01]  /*0380*/  IMAD.X R5, RZ, RZ, R40, P1 ;  /* 0x000000ffff057224 */ /* 0x000fe200008e0628 */
[----:B------:R-:W-:-:S04]  /*0390*/  ISETP.GE.U32.AND P1, PT, R4, 0x144, PT ;  /* 0x000001440400780c */ /* 0x000fc80003f26070 */
[----:B------:R-:W-:Y:S02]  /*03a0*/  ISETP.GE.U32.AND.EX P1, PT, R5, RZ, PT, P1 ;  /* 0x000000ff0500720c */ /* 0x000fe40003f26110 */
[----:B------:R-:W-:Y:S02]  /*03b0*/  CS2R R4, SRZ ;  /* 0x0000000000047805 */ /* 0x000fe4000001ff00 */
[----:B------:R-:W-:-:S13]  /*03c0*/  ISETP.LT.AND P2, PT, R0, 0x2880, !P1 ;  /* 0x000028800000780c */ /* 0x000fda0004f41270 */
[----:B------:R-:W-:Y:S02]  /*03d0*/  @P2 IMAD.MOV.U32 R10, RZ, RZ, 0x0 ;  /* 0x00000000ff0a2424 */ /* 0x000fe400078e00ff */
[----:B------:R-:W-:Y:S02]  /*03e0*/  @P2 IMAD.MOV.U32 R11, RZ, RZ, 0x14f00000 ;  /* 0x14f00000ff0b2424 */ /* 0x000fe400078e00ff */
[----:B------:R-:W-:Y:S01]  /*03f0*/  @P2 IMAD.MOV.U32 R16, RZ, RZ, 0x0 ;  /* 0x00000000ff102424 */ /* 0x000fe200078e00ff */
[----:B------:R0:W1:Y:S01]  /*0400*/  @P2 R2UR UR4, R10 ;  /* 0x000000000a0423c2 */ /* 0x00006200000e0000 */
[----:B------:R-:W-:-:S07]  /*0410*/  @P2 IMAD.MOV.U32 R17, RZ, RZ, 0x14f00000 ;  /* 0x14f00000ff112424 */ /* 0x000fce00078e00ff */
[----:B------:R0:W1:Y:S08]  /*0420*/  @P2 R2UR UR5, R11 ;  /* 0x000000000b0523c2 */ /* 0x00007000000e0000 */
[----:B------:R2:W3:Y:S01]  /*0430*/  @P2 R2UR UR6, R16 ;  /* 0x00000000100623c2 */ /* 0x0004e200000e0000 */
[----:B0-----:R-:W-:-:S07]  /*0440*/  CS2R R10, SRZ ;  /* 0x00000000000a7805 */ /* 0x001fce000001ff00 */
[----:B------:R2:W3:Y:S02]  /*0450*/  @P2 R2UR UR7, R17 ;  /* 0x00000000110723c2 */ /* 0x0004e400000e0000 */
[----:B--2---:R-:W-:-:S04]  /*0460*/  IMAD.WIDE R16, R18, R37, c[0x0][0x168] ;  /* 0x00005a0012107625 */ /* 0x004fc800078e0225 */
[----:B------:R-:W-:Y:S01]  /*0470*/  IMAD.WIDE R18, R44, R37, c[0x0][0x160] ;  /* 0x000058002c127625 */ /* 0x000fe200078e0225 */
[----:B-1----:R-:W2:Y:S04]  /*0480*/  @P2 LDG.E.EL.128 R4, desc[UR4][R16.64] ;  /* 0x0000000410042981 */ /* 0x002ea8200c2e1d00 */
[----:B---3--:R-:W2:Y:S01]  /*0490*/  @P2 LDG.E.EL.128 R8, desc[UR6][R18.64] ;  /* 0x0000000612082981 */ /* 0x008ea2200c2e1d00 */
[----:B------:R-:W-:Y:S01]  /*04a0*/  ISETP.LT.AND P1, PT, R2, 0x2880, !P1 ;  /* 0x000028800200780c */ /* 0x000fe20004f21270 */
[----:B--2---:R-:W-:Y:S01]  /*04b0*/  FADD R46, R11, R7 ;  /* 0x000000070b2e7221 */ /* 0x004fe20000000000 */
[----:B------:R-:W-:Y:S01]  /*04c0*/  FADD R11, R10, R6 ;  /* 0x000000060a0b7221 */ /* 0x000fe20000000000 */
[----:B------:R-:W-:Y:S01]  /*04d0*/  FADD R10, R9, R5 ;  /* 0x00000005090a7221 */ /* 0x000fe20000000000 */
[----:B------:R-:W-:-:S02]  /*04e0*/  FADD R5, R8, R4 ;  /* 0x0000000408057221 */ /* 0x000fc40000000000 */
[----:B------:R-:W-:-:S04]  /*04f0*/  FSETP.NEU.AND P6, PT, R46, -INF , P2 ;  /* 0xff8000002e00780b */ /* 0x000fc800017cd000 */
[----:B------:R-:W-:Y:S02]  /*0500*/  PLOP3.LUT P0, PT, P0, P6, PT, 0xa8, 0x0 ;  /* 0x000000000000781c */ /* 0x000fe4000070d570 */
[----:B------:R-:W-:Y:S02]  /*0510*/  FSETP.NEU.AND P6, PT, R11, -INF , P2 ;  /* 0xff8000000b00780b */ /* 0x000fe400017cd000 */
[----:B------:R-:W-:Y:S02]  /*0520*/  P2R R44, PR, RZ, 0x1 ;  /* 0x00000001ff2c7803 */ /* 0x000fe40000000000 */
[----:B------:R-:W-:Y:S02]  /*0530*/  PLOP3.LUT P5, PT, P5, P6, PT, 0xa8, 0x0 ;  /* 0x000000000000781c */ /* 0x000fe40002fad570 */
[----:B------:R-:W-:Y:S02]  /*0540*/  FSETP.NEU.AND P6, PT, R10, -INF , P2 ;  /* 0xff8000000a00780b */ /* 0x000fe400017cd000 */
[----:B------:R-:W-:-:S02]  /*0550*/  ISETP.NE.AND P0, PT, R43, RZ, PT ;  /* 0x000000ff2b00720c */ /* 0x000fc40003f05270 */
[----:B------:R-:W-:Y:S02]  /*0560*/  PLOP3.LUT P3, PT, P3, P6, PT, 0xa8, 0x0 ;  /* 0x000000000000781c */ /* 0x000fe40001f6d570 */
[CC--:B------:R-:W-:Y:S02]  /*0570*/  FSETP.GT.AND P6, PT, R27.reuse, R46.reuse, PT ;  /* 0x0000002e1b00720b */ /* 0x0c0fe40003fc4000 */
[----:B------:R-:W-:Y:S02]  /*0580*/  P2R R43, PR, RZ, 0x1 ;  /* 0x00000001ff2b7803 */ /* 0x000fe40000000000 */
[----:B------:R-:W-:Y:S02]  /*0590*/  FSEL R6, R27, R46, P6 ;  /* 0x0000002e1b067208 */ /* 0x000fe40003000000 */
[----:B------:R-:W-:Y:S02]  /*05a0*/  FSETP.GT.AND P6, PT, R26, R11, PT ;  /* 0x0000000b1a00720b */ /* 0x000fe40003fc4000 */
[----:B------:R-:W-:-:S02]  /*05b0*/  ISETP.NE.AND P0, PT, R42, RZ, PT ;  /* 0x000000ff2a00720c */ /* 0x000fc40003f05270 */
[----:B------:R-:W-:Y:S02]  /*05c0*/  FSEL R7, R26, R11, P6 ;  /* 0x0000000b1a077208 */ /* 0x000fe40003000000 */
[----:B------:R-:W-:-:S04]  /*05d0*/  FSETP.GT.AND P6, PT, R25, R10, PT ;  /* 0x0000000a1900720b */ /* 0x000fc80003fc4000 */
[----:B------:R-:W-:Y:S02]  /*05e0*/  FSEL R16, R25, R10, P6 ;  /* 0x0000000a19107208 */ /* 0x000fe40003000000 */
[----:B------:R-:W-:-:S04]  /*05f0*/  FSETP.GT.AND P6, PT, R24, R5, PT ;  /* 0x000000051800720b */ /* 0x000fc80003fc4000 */
[----:B------:R-:W-:Y:S02]  /*0600*/  FSEL R9, R24, R5, P6 ;  /* 0x0000000518097208 */ /* 0x000fe40003000000 */
[----:B------:R-:W-:-:S04]  /*0610*/  FSETP.NAN.AND P6, PT, R27, R27, PT ;  /* 0x0000001b1b00720b */ /* 0x000fc80003fc8000 */
[----:B------:R-:W-:Y:S02]  /*0620*/  FSEL R4, R27, R6, P6 ;  /* 0x000000061b047208 */ /* 0x000fe40003000000 */
[----:B------:R-:W-:-:S03]  /*0630*/  FSETP.NAN.AND P6, PT, R26, R26, PT ;  /* 0x0000001a1a00720b */ /* 0x000fc60003fc8000 */
[----:B------:R-:W-:Y:S01]  /*0640*/  FADD R8, -R4, R27 ;  /* 0x0000001b04087221 */ /* 0x000fe20000000100 */
[----:B------:R-:W-:Y:S01]  /*0650*/  FSEL R7, R26, R7, P6 ;  /* 0x000000071a077208 */ /* 0x000fe20003000000 */
[----:B------:R-:W-:Y:S01]  /*0660*/  FADD R46, R46, -R4 ;  /* 0x800000042e2e7221 */ /* 0x000fe20000000000 */
[C---:B------:R-:W-:Y:S01]  /*0670*/  FSETP.NAN.AND P6, PT, R25.reuse, R25, PT ;  /* 0x000000191900720b */ /* 0x040fe20003fc8000 */
[----:B------:R-:W-:Y:S01]  /*0680*/  FMUL R17, R8, 1.4426950216293334961 ;  /* 0x3fb8aa3b08117820 */ /* 0x000fe20000400000 */
[----:B------:R-:W-:Y:S01]  /*0690*/  FSEL R27, R4, R27, P2 ;  /* 0x0000001b041b7208 */ /* 0x000fe20001000000 */
[----:B------:R-:W-:Y:S01]  /*06a0*/  FMUL R46, R46, 1.4426950216293334961 ;  /* 0x3fb8aa3b2e2e7820 */ /* 0x000fe20000400000 */
[----:B------:R-:W-:Y:S01]  /*06b0*/  FSEL R6, R25, R16, P6 ;  /* 0x0000001019067208 */ /* 0x000fe20003000000 */
[----:B------:R-:W-:Y:S01]  /*06c0*/  FADD R8, -R7, R26 ;  /* 0x0000001a07087221 */ /* 0x000fe20000000100 */
[----:B------:R-:W-:Y:S01]  /*06d0*/  FSETP.NAN.AND P6, PT, R24, R24, PT ;  /* 0x000000181800720b */ /* 0x000fe20003fc8000 */
[----:B------:R-:W-:Y:S01]  /*06e0*/  FADD R11, R11, -R7 ;  /* 0x800000070b0b7221 */ /* 0x000fe20000000000 */
[----:B------:R-:W-:Y:S01]  /*06f0*/  FSEL R26, R7, R26, P2 ;  /* 0x0000001a071a7208 */ /* 0x000fe20001000000 */
[----:B------:R-:W-:Y:S01]  /*0700*/  FMUL R16, R8, 1.4426950216293334961 ;  /* 0x3fb8aa3b08107820 */ /* 0x000fe20000400000 */
[----:B------:R-:W-:Y:S01]  /*0710*/  FSEL R9, R24, R9, P6 ;  /* 0x0000000918097208 */ /* 0x000fe20003000000 */
[----:B------:R-:W-:Y:S01]  /*0720*/  FMUL R42, R11, 1.4426950216293334961 ;  /* 0x3fb8aa3b0b2a7820 */ /* 0x000fe20000400000 */
[----:B------:R-:W-:Y:S01]  /*0730*/  FSETP.GEU.AND P6, PT, R17, -126, PT ;  /* 0xc2fc00001100780b */ /* 0x000fe20003fce000 */
[----:B------:R-:W-:Y:S01]  /*0740*/  FADD R8, -R6, R25 ;  /* 0x0000001906087221 */ /* 0x000fe20000000100 */
[----:B------:R-:W-:Y:S01]  /*0750*/  FADD R10, R10, -R6 ;  /* 0x800000060a0a7221 */ /* 0x000fe20000000000 */
[----:B------:R-:W-:-:S02]  /*0760*/  FSEL R25, R6, R25, P2 ;  /* 0x0000001906197208 */ /* 0x000fc40001000000 */
[----:B------:R-:W-:Y:S01]  /*0770*/  FMUL R11, R8, 1.4426950216293334961 ;  /* 0x3fb8aa3b080b7820 */ /* 0x000fe20000400000 */
[----:B------:R-:W-:Y:S01]  /*0780*/  FMUL R19, R10, 1.4426950216293334961 ;  /* 0x3fb8aa3b0a137820 */ /* 0x000fe20000400000 */
[C---:B------:R-:W-:Y:S01]  /*0790*/  FADD R8, -R9.reuse, R24 ;  /* 0x0000001809087221 */ /* 0x040fe20000000100 */
[----:B------:R-:W-:-:S03]  /*07a0*/  FSEL R24, R9, R24, P2 ;  /* 0x0000001809187208 */ /* 0x000fc60001000000 */
[----:B------:R-:W-:Y:S02]  /*07b0*/  FMUL R8, R8, 1.4426950216293334961 ;  /* 0x3fb8aa3b08087820 */ /* 0x000fe40000400000 */
[----:B------:R-:W-:-:S04]  /*07c0*/  @!P6 FMUL R17, R17, 0.5 ;  /* 0x3f0000001111e820 */ /* 0x000fc80000400000 */
[----:B------:R-:W0:Y:S02]  /*07d0*/  MUFU.EX2 R18, R17 ;  /* 0x0000001100127308 */ /* 0x000e240000000800 */
[----:B0-----:R-:W-:Y:S01]  /*07e0*/  @!P6 FMUL R18, R18, R18 ;  /* 0x000000121212e220 */ /* 0x001fe20000400000 */
[----:B------:R-:W-:-:S13]  /*07f0*/  FSETP.GEU.AND P6, PT, R46, -126, PT ;  /* 0xc2fc00002e00780b */ /* 0x000fda0003fce000 */
        /* <DEDUP_REMOVED lines=13> */
[----:B------:R0:W1:Y:S02]  /*08d0*/  MUFU.EX2 R16, R11 ;  /* 0x0000000b00107308 */ /* 0x0000640000000800 */
[----:B0-----:R-:W-:-:S04]  /*08e0*/  FADD R11, R5, -R9 ;  /* 0x80000009050b7221 */ /* 0x001fc80000000000 */
[----:B------:R-:W-:Y:S01]  /*08f0*/  FMUL R11, R11, 1.4426950216293334961 ;  /* 0x3fb8aa3b0b0b7820 */ /* 0x000fe20000400000 */
[----:B-1----:R-:W-:Y:S01]  /*0900*/  @!P6 FMUL R16, R16, R16 ;  /* 0x000000101010e220 */ /* 0x002fe20000400000 */
        /* <DEDUP_REMOVED lines=12> */
[----:B------:R-:W-:-:S04]  /*09d0*/  FSETP.NEU.AND P6, PT, R4, -INF , PT ;  /* 0xff8000000400780b */ /* 0x000fc80003fcd000 */
[----:B------:R-:W-:Y:S02]  /*09e0*/  FSEL R18, R18, 1, P6 ;  /* 0x3f80000012127808 */ /* 0x000fe40003000000 */
[----:B------:R-:W-:Y:S02]  /*09f0*/  FSEL R47, R47, 1, P6 ;  /* 0x3f8000002f2f7808 */ /* 0x000fe40003000000 */
[----:B------:R-:W-:-:S03]  /*0a00*/  FSETP.NEU.AND P6, PT, R7, -INF , PT ;  /* 0xff8000000700780b */ /* 0x000fc60003fcd000 */
[----:B------:R-:W-:Y:S01]  /*0a10*/  @P2 FFMA R23, R18, R23, R47 ;  /* 0x0000001712172223 */ /* 0x000fe2000000002f */
[----:B------:R-:W-:Y:S02]  /*0a20*/  FSEL R17, R17, 1, P6 ;  /* 0x3f80000011117808 */ /* 0x000fe40003000000 */
[----:B------:R-:W-:Y:S02]  /*0a30*/  FSEL R8, R45, 1, P6 ;  /* 0x3f8000002d087808 */ /* 0x000fe40003000000 */
[----:B------:R-:W-:Y:S02]  /*0a40*/  FSETP.NEU.AND P6, PT, R6, -INF , PT ;  /* 0xff8000000600780b */ /* 0x000fe40003fcd000 */
[----:B------:R-:W-:Y:S01]  /*0a50*/  IADD3 R18, R14, 0x40, R35 ;  /* 0x000000400e127810 */ /* 0x000fe20007ffe023 */
[----:B------:R-:W-:Y:S01]  /*0a60*/  @P2 FFMA R22, R17, R22, R8 ;  /* 0x0000001611162223 */ /* 0x000fe20000000008 */
[----:B------:R-:W-:Y:S01]  /*0a70*/  FSEL R16, R16, 1, P6 ;  /* 0x3f80000010107808 */ /* 0x000fe20003000000 */
[----:B------:R-:W-:Y:S01]  /*0a80*/  @P1 IMAD.MOV.U32 R8, RZ, RZ, 0x0 ;  /* 0x00000000ff081424 */ /* 0x000fe200078e00ff */
[----:B------:R-:W-:Y:S01]  /*0a90*/  FSEL R45, R42, 1, P6 ;  /* 0x3f8000002a2d7808 */ /* 0x000fe20003000000 */
[----:B------:R-:W-:Y:S01]  /*0aa0*/  CS2R R6, SRZ ;  /* 0x0000000000067805 */ /* 0x000fe2000001ff00 */
[----:B------:R-:W-:Y:S01]  /*0ab0*/  FSETP.NEU.AND P6, PT, R9, -INF , PT ;  /* 0xff8000000900780b */ /* 0x000fe20003fcd000 */
[----:B------:R-:W-:Y:S01]  /*0ac0*/  @P1 IMAD.MOV.U32 R9, RZ, RZ, 0x14f00000 ;  /* 0x14f00000ff091424 */ /* 0x000fe200078e00ff */
[----:B------:R0:W1:Y:S01]  /*0ad0*/  @P1 R2UR UR4, R8 ;  /* 0x00000000080413c2 */ /* 0x00006200000e0000 */
[----:B------:R-:W-:Y:S01]  /*0ae0*/  @P2 FFMA R21, R16, R21, R45 ;  /* 0x0000001510152223 */ /* 0x000fe2000000002d */
[----:B------:R-:W-:-:S02]  /*0af0*/  FSEL R11, R10, 1, P6 ;  /* 0x3f8000000a0b7808 */ /* 0x000fc40003000000 */
[----:B------:R-:W-:Y:S02]  /*0b00*/  FSEL R10, R19, 1, P6 ;  /* 0x3f800000130a7808 */ /* 0x000fe40003000000 */
[----:B------:R-:W-:Y:S02]  /*0b10*/  IADD3 R16, R12, 0x40, R35 ;  /* 0x000000400c107810 */ /* 0x000fe40007ffe023 */
[----:B------:R0:W1:Y:S01]  /*0b20*/  @P1 R2UR UR5, R9 ;  /* 0x00000000090513c2 */ /* 0x00006200000e0000 */
[----:B------:R-:W-:Y:S01]  /*0b30*/  @P2 FFMA R20, R11, R20, R10 ;  /* 0x000000140b142223 */ /* 0x000fe2000000000a */
[----:B------:R-:W-:Y:S01]  /*0b40*/  @P1 IMAD.MOV.U32 R10, RZ, RZ, 0x0 ;  /* 0x00000000ff0a1424 */ /* 0x000fe200078e00ff */
[----:B------:R-:W-:Y:S01]  /*0b50*/  FSETP.NEU.AND P2, PT, R5, -INF , P2 ;  /* 0xff8000000500780b */ /* 0x000fe2000174d000 */
[----:B------:R-:W-:Y:S01]  /*0b60*/  @P1 IMAD.MOV.U32 R11, RZ, RZ, 0x14f00000 ;  /* 0x14f00000ff0b1424 */ /* 0x000fe200078e00ff */
[----:B------:R-:W-:Y:S01]  /*0b70*/  CS2R R4, SRZ ;  /* 0x0000000000047805 */ /* 0x000fe2000001ff00 */
[----:B------:R-:W-:Y:S01]  /*0b80*/  IMAD.WIDE R16, R16, R37, c[0x0][0x168] ;  /* 0x00005a0010107625 */ /* 0x000fe200078e0225 */
[----:B------:R-:W-:Y:S01]  /*0b90*/  PLOP3.LUT P4, PT, P4, P2, PT, 0xa8, 0x0 ;  /* 0x000000000000781c */ /* 0x000fe20002785570 */
[----:B------:R2:W3:Y:S01]  /*0ba0*/  @P1 R2UR UR6, R10 ;  /* 0x000000000a0613c2 */ /* 0x0004e200000e0000 */
[----:B------:R-:W-:-:S07]  /*0bb0*/  ISETP.NE.AND P6, PT, R41, RZ, PT ;  /* 0x000000ff2900720c */ /* 0x000fce0003fc5270 */
[----:B------:R2:W3:Y:S01]  /*0bc0*/  @P1 R2UR UR7, R11 ;  /* 0x000000000b0713c2 */ /* 0x0004e200000e0000 */
[----:B0-----:R-:W-:Y:S01]  /*0bd0*/  CS2R R8, SRZ ;  /* 0x0000000000087805 */ /* 0x001fe2000001ff00 */
[----:B------:R-:W-:Y:S01]  /*0be0*/  IMAD.WIDE R18, R18, R37, c[0x0][0x160] ;  /* 0x0000580012127625 */ /* 0x000fe200078e0225 */
[----:B--2---:R-:W-:Y:S01]  /*0bf0*/  CS2R R10, SRZ ;  /* 0x00000000000a7805 */ /* 0x004fe2000001ff00 */
[----:B-1----:R-:W2:Y:S05]  /*0c00*/  @P1 LDG.E.EL.128 R4, desc[UR4][R16.64] ;  /* 0x0000000410041981 */ /* 0x002eaa200c2e1d00 */
[----:B---3--:R-:W2:Y:S02]  /*0c10*/  @P1 LDG.E.EL.128 R8, desc[UR6][R18.64] ;  /* 0x0000000612081981 */ /* 0x008ea4200c2e1d00 */
        /* <DEDUP_REMOVED lines=10> */
[----:B------:R-:W-:-:S02]  /*0cc0*/  P2R R42, PR, RZ, 0x1 ;  /* 0x00000001ff2a7803 */ /* 0x000fc40000000000 */
[----:B------:R-:W-:-:S04]  /*0cd0*/  ISETP.NE.AND P0, PT, R43, RZ, PT ;  /* 0x000000ff2b00720c */ /* 0x000fc80003f05270 */
        /* <DEDUP_REMOVED lines=17> */
[----:B------:R-:W-:Y:S01]  /*0df0*/  FSETP.NAN.AND P2, PT, R32, R32, PT ;  /* 0x000000202000720b */ /* 0x000fe20003f48000 */
        /* <DEDUP_REMOVED lines=17> */
[----:B------:R-:W-:Y:S01]  /*0f10*/  FADD R9, -R8, R31 ;  /* 0x0000001f08097221 */ /* 0x000fe20000000100 */
[----:B------:R-:W-:Y:S01]  /*0f20*/  FADD R17, R4, -R8 ;  /* 0x8000000804117221 */ /* 0x000fe20000000000 */
[----:B------:R-:W-:Y:S02]  /*0f30*/  FSEL R31, R8, R31, P1 ;  /* 0x0000001f081f7208 */ /* 0x000fe40000800000 */
[----:B------:R-:W-:Y:S01]  /*0f40*/  FMUL R9, R9, 1.4426950216293334961 ;  /* 0x3fb8aa3b09097820 */ /* 0x000fe20000400000 */
[----:B------:R-:W-:Y:S01]  /*0f50*/  FMUL R45, R17, 1.4426950216293334961 ;  /* 0x3fb8aa3b112d7820 */ /* 0x000fe20000400000 */
        /* <DEDUP_REMOVED lines=38> */
[----:B------:R-:W-:-:S03]  /*11c0*/  FSETP.NEU.AND P2, PT, R7, -INF , PT ;  /* 0xff8000000700780b */ /* 0x000fc60003f4d000 */
[----:B------:R-:W-:Y:S01]  /*11d0*/  @P1 FFMA R29, R18, R29, R35 ;  /* 0x0000001d121d1223 */ /* 0x000fe20000000023 */
[----:B------:R-:W-:Y:S01]  /*11e0*/  FSEL R9, R10, 1, P2 ;  /* 0x3f8000000a097808 */ /* 0x000fe20001000000 */
[----:B------:R-:W-:Y:S01]  /*11f0*/  IMAD.MOV.U32 R35, RZ, RZ, R38 ;  /* 0x000000ffff237224 */ /* 0x000fe200078e0026 */
[----:B------:R-:W-:Y:S02]  /*1200*/  FSEL R10, R19, 1, P2 ;  /* 0x3f800000130a7808 */ /* 0x000fe40001000000 */
[----:B------:R-:W-:-:S03]  /*1210*/  FSETP.NEU.AND P2, PT, R8, -INF , PT ;  /* 0xff8000000800780b */ /* 0x000fc60003f4d000 */
[----:B------:R-:W-:Y:S01]  /*1220*/  @P1 FFMA R28, R9, R28, R10 ;  /* 0x0000001c091c1223 */ /* 0x000fe2000000000a */
[----:B------:R-:W-:Y:S02]  /*1230*/  FSEL R11, R16, 1, P2 ;  /* 0x3f800000100b7808 */ /* 0x000fe40001000000 */
[----:B------:R-:W-:Y:S02]  /*1240*/  FSEL R44, R44, 1, P2 ;  /* 0x3f8000002c2c7808 */ /* 0x000fe40001000000 */
[----:B------:R-:W-:-:S03]  /*1250*/  ISETP.NE.AND P2, PT, R39, RZ, PT ;  /* 0x000000ff2700720c */ /* 0x000fc60003f45270 */
[----:B------:R-:W-:Y:S01]  /*1260*/  @P1 FFMA R30, R11, R30, R44 ;  /* 0x0000001e0b1e1223 */ /* 0x000fe2000000002c */
[----:B------:R-:W-:-:S04]  /*1270*/  FSETP.NEU.AND P1, PT, R4, -INF , P1 ;  /* 0xff8000000400780b */ /* 0x000fc80000f2d000 */
[----:B------:R-:W-:Y:S02]  /*1280*/  PLOP3.LUT P2, PT, P2, P1, PT, 0xa8, 0x0 ;  /* 0x000000000000781c */ /* 0x000fe40001743570 */
[----:B------:R-:W-:Y:S02]  /*1290*/  ISETP.GE.U32.AND P1, PT, R38, 0x104, PT ;  /* 0x000001042600780c */ /* 0x000fe40003f26070 */
[----:B------:R-:W-:Y:S02]  /*12a0*/  P2R R39, PR, RZ, 0x4 ;  /* 0x00000004ff277803 */ /* 0x000fe40000000000 */
[----:B------:R-:W-:-:S13]  /*12b0*/  ISETP.GE.U32.AND.EX P1, PT, R40, RZ, PT, P1 ;  /* 0x000000ff2800720c */ /* 0x000fda0003f26110 */
[----:B------:R-:W-:Y:S05]  /*12c0*/  @!P1 BRA `(.L_x_0) ;  /* 0xfffff03000009947 */ /* 0x000fea000383ffff */
[C---:B------:R-:W-:Y:S01]  /*12d0*/  FSETP.NAN.AND P1, PT, R24.reuse, R24, PT ;  /* 0x000000181800720b */ /* 0x040fe20003f28000 */
[----:B------:R-:W-:Y:S01]  /*12e0*/  ULDC.64 UR4, c[0x0][0x118] ;  /* 0x0000460000047ab9 */ /* 0x000fe20000000a00 */
[----:B------:R-:W-:Y:S02]  /*12f0*/  SEL R5, RZ, 0x1, !P4 ;  /* 0x00000001ff057807 */ /* 0x000fe40006000000 */
[CC--:B------:R-:W-:Y:S02]  /*1300*/  FSEL R35, R24.reuse, R25.reuse, P1 ;  /* 0x0000001918237208 */ /* 0x0c0fe40000800000 */
[C---:B------:R-:W-:Y:S02]  /*1310*/  FSETP.GT.AND P1, PT, R24.reuse, R25, PT ;  /* 0x000000191800720b */ /* 0x040fe40003f24000 */
[----:B------:R-:W-:Y:S02]  /*1320*/  SEL R8, RZ, 0x1fffe, !P3 ;  /* 0x0001fffeff087807 */ /* 0x000fe40005800000 */
[----:B------:R-:W-:-:S02]  /*1330*/  FSEL R35, R24, R35, P1 ;  /* 0x0000002318237208 */ /* 0x000fc40000800000 */
[----:B------:R-:W-:Y:S01]  /*1340*/  ISETP.NE.AND P4, PT, R42, RZ, PT ;  /* 0x000000ff2a00720c */ /* 0x000fe20003f85270 */
[----:B------:R-:W-:Y:S01]  /*1350*/  IMAD.IADD R5, R5, 0x1, R8 ;  /* 0x0000000105057824 */ /* 0x000fe200078e0208 */
[C---:B------:R-:W-:Y:S02]  /*1360*/  FSETP.GT.AND P2, PT, R35.reuse, R26, PT ;  /* 0x0000001a2300720b */ /* 0x040fe40003f44000 */
[----:B------:R-:W-:Y:S02]  /*1370*/  FSETP.NAN.AND P1, PT, R35, R35, PT ;  /* 0x000000232300720b */ /* 0x000fe40003f28000 */
[----:B------:R-:W-:Y:S02]  /*1380*/  ISETP.NE.AND P3, PT, R39, RZ, PT ;  /* 0x000000ff2700720c */ /* 0x000fe40003f65270 */
[----:B------:R-:W-:Y:S02]  /*1390*/  SEL R7, RZ, 0x1, !P4 ;  /* 0x00000001ff077807 */ /* 0x000fe40006000000 */
[----:B------:R-:W-:-:S02]  /*13a0*/  SEL R9, RZ, 0x7fff8, !P3 ;  /* 0x0007fff8ff097807 */ /* 0x000fc40005800000 */
[----:B------:R-:W-:Y:S02]  /*13b0*/  SEL R10, RZ, 0x1fffe, !P6 ;  /* 0x0001fffeff0a7807 */ /* 0x000fe40007000000 */
[----:B------:R-:W-:Y:S02]  /*13c0*/  LOP3.LUT R5, R5, 0x3, RZ, 0xc0, !PT ;  /* 0x0000000305057812 */ /* 0x000fe400078ec0ff */
[----:B------:R-:W-:Y:S01]  /*13d0*/  @!P2 FSEL R35, R35, R26, P1 ;  /* 0x0000001a2323a208 */ /* 0x000fe20000800000 */
[----:B------:R-:W-:Y:S01]  /*13e0*/  IMAD.IADD R10, R7, 0x1, R10 ;  /* 0x00000001070a7824 */ /* 0x000fe200078e020a */
[C---:B------:R-:W-:Y:S02]  /*13f0*/  FSETP.NAN.AND P1, PT, R33.reuse, R33, PT ;  /* 0x000000212100720b */ /* 0x040fe40003f28000 */
[----:B------:R-:W-:Y:S02]  /*1400*/  SEL R7, RZ, 0x4, !P5 ;  /* 0x00000004ff077807 */ /* 0x000fe40006800000 */
[----:B------:R-:W-:-:S02]  /*1410*/  FSEL R4, R33, R36, P1 ;  /* 0x0000002421047208 */ /* 0x000fc40000800000 */
[C---:B------:R-:W-:Y:S02]  /*1420*/  FSETP.GT.AND P1, PT, R33.reuse, R36, PT ;  /* 0x000000242100720b */ /* 0x040fe40003f24000 */
[----:B------:R-:W-:Y:S02]  /*1430*/  LOP3.LUT R10, R10, 0x3, RZ, 0xc0, !PT ;  /* 0x000000030a0a7812 */ /* 0x000fe400078ec0ff */
[----:B------:R-:W-:-:S04]  /*1440*/  FSEL R37, R33, R4, P1 ;  /* 0x0000000421257208 */ /* 0x000fc80000800000 */
[C---:B------:R-:W-:Y:S02]  /*1450*/  FSETP.GT.AND P2, PT, R37.reuse, R32, PT ;  /* 0x000000202500720b */ /* 0x040fe40003f44000 */
[----:B------:R-:W-:-:S11]  /*1460*/  FSETP.NAN.AND P1, PT, R37, R37, PT ;  /* 0x000000252500720b */ /* 0x000fd60003f28000 */
[----:B------:R-:W-:Y:S02]  /*1470*/  @!P2 FSEL R37, R37, R32, P1 ;  /* 0x000000202525a208 */ /* 0x000fe40000800000 */
[C---:B------:R-:W-:Y:S02]  /*1480*/  FSETP.GT.AND P2, PT, R35.reuse, R27, PT ;  /* 0x0000001b2300720b */ /* 0x040fe40003f44000 */
[----:B------:R-:W-:-:S11]  /*1490*/  FSETP.NAN.AND P1, PT, R35, R35, PT ;  /* 0x000000232300720b */ /* 0x000fd60003f28000 */
[----:B------:R-:W-:Y:S02]  /*14a0*/  @!P2 FSEL R35, R35, R27, P1 ;  /* 0x0000001b2323a208 */ /* 0x000fe40000800000 */
[C---:B------:R-:W-:Y:S02]  /*14b0*/  FSETP.GT.AND P2, PT, R37.reuse, R31, PT ;  /* 0x0000001f2500720b */ /* 0x040fe40003f44000 */
[C---:B------:R-:W-:Y:S01]  /*14c0*/  FSETP.NAN.AND P1, PT, R37.reuse, R37, PT ;  /* 0x000000252500720b */ /* 0x040fe20003f28000 */
[----:B------:R-:W0:Y:S10]  /*14d0*/  SHFL.BFLY PT, R4, R35, 0x8, 0x1f ;  /* 0x0d001f0023047f89 */ /* 0x000e3400000e0000 */
[----:B------:R-:W-:-:S02]  /*14e0*/  @!P2 FSEL R37, R37, R31, P1 ;  /* 0x0000001f2525a208 */ /* 0x000fc40000800000 */
[C---:B------:R-:W-:Y:S02]  /*14f0*/  FSETP.NAN.AND P1, PT, R35.reuse, R35, PT ;  /* 0x000000232300720b */ /* 0x040fe40003f28000 */
[----:B0-----:R-:W-:-:S11]  /*1500*/  FSETP.GT.AND P2, PT, R35, R4, PT ;  /* 0x000000042300720b */ /* 0x001fd60003f44000 */
[----:B------:R-:W-:Y:S02]  /*1510*/  @!P1 FSEL R35, R35, R4, P2 ;  /* 0x0000000423239208 */ /* 0x000fe40001000000 */
[----:B------:R-:W0:Y:S01]  /*1520*/  SHFL.BFLY PT, R4, R37, 0x8, 0x1f ;  /* 0x0d001f0025047f89 */ /* 0x000e2200000e0000 */
[C---:B------:R-:W-:Y:S02]  /*1530*/  FSETP.NAN.AND P1, PT, R37.reuse, R37, PT ;  /* 0x000000252500720b */ /* 0x040fe40003f28000 */
[----:B0-----:R-:W-:-:S11]  /*1540*/  FSETP.GT.AND P2, PT, R37, R4, PT ;  /* 0x000000042500720b */ /* 0x001fd60003f44000 */
[----:B------:R-:W-:Y:S02]  /*1550*/  @!P1 FSEL R37, R37, R4, P2 ;  /* 0x0000000425259208 */ /* 0x000fe40001000000 */
[----:B------:R-:W0:Y:S01]  /*1560*/  SHFL.BFLY PT, R4, R35, 0x4, 0x1f ;  /* 0x0c801f0023047f89 */ /* 0x000e2200000e0000 */
[C---:B------:R-:W-:Y:S02]  /*1570*/  FSETP.NAN.AND P1, PT, R35.reuse, R35, PT ;  /* 0x000000232300720b */ /* 0x040fe40003f28000 */
[----:B0-----:R-:W-:-:S13]  /*1580*/  FSETP.GT.AND P2, PT, R35, R4, PT ;  /* 0x000000042300720b */ /* 0x001fda0003f44000 */
        /* <DEDUP_REMOVED lines=18> */
[----:B------:R-:W-:Y:S02]  /*16b0*/  FSETP.NAN.AND P1, PT, R37, R37, PT ;  /* 0x000000252500720b */ /* 0x000fe40003f28000 */
[--C-:B------:R-:W-:Y:S01]  /*16c0*/  FADD R25, R25, -R35.reuse ;  /* 0x8000002319197221 */ /* 0x100fe20000000000 */
[--C-:B------:R-:W-:Y:S01]  /*16d0*/  FADD R24, R24, -R35.reuse ;  /* 0x8000002318187221 */ /* 0x100fe20000000000 */
[--C-:B------:R-:W-:Y:S01]  /*16e0*/  FADD R26, R26, -R35.reuse ;  /* 0x800000231a1a7221 */ /* 0x100fe20000000000 */
[----:B------:R-:W-:Y:S01]  /*16f0*/  FADD R27, R27, -R35 ;  /* 0x800000231b1b7221 */ /* 0x000fe20000000000 */
[----:B------:R-:W-:Y:S01]  /*1700*/  FMUL R25, R25, 1.4426950216293334961 ;  /* 0x3fb8aa3b19197820 */ /* 0x000fe20000400000 */
[----:B------:R-:W-:Y:S01]  /*1710*/  FMUL R24, R24, 1.4426950216293334961 ;  /* 0x3fb8aa3b18187820 */ /* 0x000fe20000400000 */
[----:B------:R-:W-:Y:S01]  /*1720*/  FMUL R26, R26, 1.4426950216293334961 ;  /* 0x3fb8aa3b1a1a7820 */ /* 0x000fe20000400000 */
[----:B------:R-:W-:Y:S01]  /*1730*/  FMUL R27, R27, 1.4426950216293334961 ;  /* 0x3fb8aa3b1b1b7820 */ /* 0x000fe20000400000 */
[----:B0-----:R-:W-:-:S13]  /*1740*/  FSETP.GT.AND P2, PT, R37, R4, PT ;  /* 0x000000042500720b */ /* 0x001fda0003f44000 */
[----:B------:R-:W-:Y:S02]  /*1750*/  @!P2 FSEL R37, R37, R4, P1 ;  /* 0x000000042525a208 */ /* 0x000fe40000800000 */
[----:B------:R-:W-:Y:S02]  /*1760*/  SEL R4, RZ, 0x7fff8, !P0 ;  /* 0x0007fff8ff047807 */ /* 0x000fe40004000000 */
[----:B------:R-:W-:Y:S01]  /*1770*/  FSETP.NEU.AND P0, PT, R35, -INF , PT ;  /* 0xff8000002300780b */ /* 0x000fe20003f0d000 */
[--C-:B------:R-:W-:Y:S01]  /*1780*/  FADD R36, R36, -R37.reuse ;  /* 0x8000002524247221 */ /* 0x100fe20000000000 */
[----:B------:R-:W-:Y:S01]  /*1790*/  ISETP.NE.AND P2, PT, R43, RZ, PT ;  /* 0x000000ff2b00720c */ /* 0x000fe20003f45270 */
[--C-:B------:R-:W-:Y:S01]  /*17a0*/  FADD R33, R33, -R37.reuse ;  /* 0x8000002521217221 */ /* 0x100fe20000000000 */
[----:B------:R-:W-:Y:S01]  /*17b0*/  FSEL R25, R25, RZ, P0 ;  /* 0x000000ff19197208 */ /* 0x000fe20000000000 */
[----:B------:R-:W-:Y:S01]  /*17c0*/  FMUL R36, R36, 1.4426950216293334961 ;  /* 0x3fb8aa3b24247820 */ /* 0x000fe20000400000 */
[----:B------:R-:W-:Y:S01]  /*17d0*/  SEL R6, RZ, 0x4, !P2 ;  /* 0x00000004ff067807 */ /* 0x000fe20005000000 */
[--C-:B------:R-:W-:Y:S01]  /*17e0*/  FADD R32, R32, -R37.reuse ;  /* 0x8000002520207221 */ /* 0x100fe20000000000 */
[----:B------:R-:W-:Y:S01]  /*17f0*/  FSETP.GEU.AND P1, PT, R25, -126, PT ;  /* 0xc2fc00001900780b */ /* 0x000fe20003f2e000 */
[----:B------:R-:W-:Y:S01]  /*1800*/  FMUL R33, R33, 1.4426950216293334961 ;  /* 0x3fb8aa3b21217820 */ /* 0x000fe20000400000 */
[----:B------:R-:W-:Y:S01]  /*1810*/  FSETP.NEU.AND P2, PT, R37, -INF , PT ;  /* 0xff8000002500780b */ /* 0x000fe20003f4d000 */
[----:B------:R-:W-:Y:S01]  /*1820*/  FADD R31, R31, -R37 ;  /* 0x800000251f1f7221 */ /* 0x000fe20000000000 */
[----:B------:R-:W-:Y:S01]  /*1830*/  FSEL R24, R24, RZ, P0 ;  /* 0x000000ff18187208 */ /* 0x000fe20000000000 */
[----:B------:R-:W-:Y:S01]  /*1840*/  FMUL R32, R32, 1.4426950216293334961 ;  /* 0x3fb8aa3b20207820 */ /* 0x000fe20000400000 */
[----:B------:R-:W-:Y:S01]  /*1850*/  FSEL R36, R36, RZ, P2 ;  /* 0x000000ff24247208 */ /* 0x000fe20001000000 */
[----:B------:R-:W-:Y:S01]  /*1860*/  FMUL R31, R31, 1.4426950216293334961 ;  /* 0x3fb8aa3b1f1f7820 */ /* 0x000fe20000400000 */
[----:B------:R-:W-:-:S02]  /*1870*/  FSETP.GEU.AND P4, PT, R24, -126, PT ;  /* 0xc2fc00001800780b */ /* 0x000fc40003f8e000 */
[----:B------:R-:W-:Y:S02]  /*1880*/  FSETP.GEU.AND P3, PT, R36, -126, PT ;  /* 0xc2fc00002400780b */ /* 0x000fe40003f6e000 */
[----:B------:R-:W-:Y:S01]  /*1890*/  FSEL R33, R33, RZ, P2 ;  /* 0x000000ff21217208 */ /* 0x000fe20001000000 */
[----:B------:R-:W-:Y:S01]  /*18a0*/  @!P1 FMUL R25, R25, 0.5 ;  /* 0x3f00000019199820 */ /* 0x000fe20000400000 */
[----:B------:R-:W-:Y:S02]  /*18b0*/  FSEL R26, R26, RZ, P0 ;  /* 0x000000ff1a1a7208 */ /* 0x000fe40000000000 */
[----:B------:R-:W-:Y:S01]  /*18c0*/  FSEL R32, R32, RZ, P2 ;  /* 0x000000ff20207208 */ /* 0x000fe20001000000 */
[----:B------:R-:W0:Y:S01]  /*18d0*/  MUFU.EX2 R16, R25 ;  /* 0x0000001900107308 */ /* 0x000e220000000800 */
[----:B------:R-:W-:Y:S02]  /*18e0*/  FSEL R31, R31, RZ, P2 ;  /* 0x000000ff1f1f7208 */ /* 0x000fe40001000000 */
[----:B------:R-:W-:Y:S01]  /*18f0*/  FSETP.GEU.AND P6, PT, R26, -126, PT ;  /* 0xc2fc00001a00780b */ /* 0x000fe20003fce000 */
[----:B------:R-:W-:Y:S01]  /*1900*/  @!P4 FMUL R24, R24, 0.5 ;  /* 0x3f0000001818c820 */ /* 0x000fe20000400000 */
[----:B------:R-:W-:Y:S01]  /*1910*/  FSEL R27, R27, RZ, P0 ;  /* 0x000000ff1b1b7208 */ /* 0x000fe20000000000 */
[----:B------:R-:W-:Y:S01]  /*1920*/  @!P3 FMUL R36, R36, 0.5 ;  /* 0x3f0000002424b820 */ /* 0x000fe20000400000 */
[----:B------:R-:W-:Y:S01]  /*1930*/  FSETP.GEU.AND P2, PT, R32, -126, PT ;  /* 0xc2fc00002000780b */ /* 0x000fe20003f4e000 */
[----:B------:R-:W1:Y:S01]  /*1940*/  MUFU.EX2 R11, R24 ;  /* 0x00000018000b7308 */ /* 0x000e620000000800 */
[----:B------:R-:W-:-:S02]  /*1950*/  FSETP.GEU.AND P5, PT, R31, -126, PT ;  /* 0xc2fc00001f00780b */ /* 0x000fc40003fae000 */
[----:B------:R-:W-:Y:S02]  /*1960*/  FSETP.GEU.AND P0, PT, R27, -126, PT ;  /* 0xc2fc00001b00780b */ /* 0x000fe40003f0e000 */
[----:B------:R-:W-:Y:S02]  /*1970*/  IADD3 R6, R10, R9, R6 ;  /* 0x000000090a067210 */ /* 0x000fe40007ffe006 */
[----:B------:R-:W-:Y:S01]  /*1980*/  IADD3 R4, R5, R4, R7 ;  /* 0x0000000405047210 */ /* 0x000fe20007ffe007 */
[----:B0-----:R-:W-:Y:S01]  /*1990*/  @!P1 FMUL R16, R16, R16 ;  /* 0x0000001010109220 */ /* 0x001fe20000400000 */
[----:B------:R-:W-:Y:S01]  /*19a0*/  FSETP.GEU.AND P1, PT, R33, -126, PT ;  /* 0xc2fc00002100780b */ /* 0x000fe20003f2e000 */
[----:B------:R-:W0:Y:S01]  /*19b0*/  MUFU.EX2 R19, R36 ;  /* 0x0000002400137308 */ /* 0x000e220000000800 */
[----:B------:R-:W-:Y:S01]  /*19c0*/  @!P6 FMUL R26, R26, 0.5 ;  /* 0x3f0000001a1ae820 */ /* 0x000fe20000400000 */
[----:B------:R-:W-:Y:S01]  /*19d0*/  @!P2 FMUL R32, R32, 0.5 ;  /* 0x3f0000002020a820 */ /* 0x000fe20000400000 */
[----:B------:R-:W-:Y:S01]  /*19e0*/  FMUL R21, R21, R16 ;  /* 0x0000001015157220 */ /* 0x000fe20000400000 */
[----:B------:R-:W-:-:S02]  /*19f0*/  @!P5 FMUL R31, R31, 0.5 ;  /* 0x3f0000001f1fd820 */ /* 0x000fc40000400000 */
[----:B------:R-:W-:Y:S01]  /*1a00*/  @!P0 FMUL R27, R27, 0.5 ;  /* 0x3f0000001b1b8820 */ /* 0x000fe20000400000 */
[----:B-1----:R-:W-:Y:S01]  /*1a10*/  @!P4 FMUL R11, R11, R11 ;  /* 0x0000000b0b0bc220 */ /* 0x002fe20000400000 */
[----:B------:R-:W1:Y:S01]  /*1a20*/  MUFU.EX2 R17, R26 ;  /* 0x0000001a00117308 */ /* 0x000e620000000800 */
[----:B------:R-:W-:Y:S02]  /*1a30*/  LOP3.LUT P4, RZ, R4, 0xf, RZ, 0xc0, !PT ;  /* 0x0000000f04ff7812 */ /* 0x000fe4000788c0ff */
[----:B------:R-:W-:Y:S01]  /*1a40*/  FFMA R21, R20, R11, R21 ;  /* 0x0000000b14157223 */ /* 0x000fe20000000015 */
[----:B------:R-:W-:Y:S01]  /*1a50*/  @!P1 FMUL R33, R33, 0.5 ;  /* 0x3f00000021219820 */ /* 0x000fe20000400000 */
[----:B------:R-:W-:Y:S01]  /*1a60*/  SEL R4, RZ, 0x1, !P4 ;  /* 0x00000001ff047807 */ /* 0x000fe20006000000 */
[----:B------:R-:W-:Y:S02]  /*1a70*/  IMAD.MOV.U32 R20, RZ, RZ, -0x40 ;  /* 0xffffffc0ff147424 */ /* 0x000fe400078e00ff */
[----:B------:R-:W2:Y:S01]  /*1a80*/  MUFU.EX2 R8, R33 ;  /* 0x0000002100087308 */ /* 0x000ea20000000800 */
[----:B0-----:R-:W-:Y:S01]  /*1a90*/  @!P3 FMUL R19, R19, R19 ;  /* 0x000000131313b220 */ /* 0x001fe20000400000 */
[----:B------:R-:W-:Y:S01]  /*1aa0*/  LOP3.LUT P3, RZ, R6, 0xf, RZ, 0xc0, !PT ;  /* 0x0000000f06ff7812 */ /* 0x000fe2000786c0ff */
[----:B------:R-:W0:Y:S02]  /*1ab0*/  SHFL.BFLY PT, R7, R4, 0x8, 0x1f ;  /* 0x0d001f0004077f89 */ /* 0x000e2400000e0000 */
[----:B------:R-:W-:Y:S01]  /*1ac0*/  FMUL R34, R34, R19 ;  /* 0x0000001322227220 */ /* 0x000fe20000400000 */
[----:B------:R-:W-:-:S02]  /*1ad0*/  SEL R5, RZ, 0x1, !P3 ;  /* 0x00000001ff057807 */ /* 0x000fc40005800000 */
[----:B------:R-:W3:Y:S01]  /*1ae0*/  MUFU.EX2 R9, R32 ;  /* 0x0000002000097308 */ /* 0x000ee20000000800 */
[----:B-1----:R-:W-:Y:S02]  /*1af0*/  @!P6 FMUL R17, R17, R17 ;  /* 0x000000111111e220 */ /* 0x002fe40000400000 */
[----:B------:R-:W1:Y:S02]  /*1b00*/  SHFL.BFLY PT, R6, R5, 0x8, 0x1f ;  /* 0x0d001f0005067f89 */ /* 0x000e6400000e0000 */
[----:B------:R-:W-:-:S03]  /*1b10*/  FFMA R22, R22, R17, R21 ;  /* 0x0000001116167223 */ /* 0x000fc60000000015 */
[----:B------:R-:W4:Y:S01]  /*1b20*/  MUFU.EX2 R18, R27 ;  /* 0x0000001b00127308 */ /* 0x000f220000000800 */
[----:B--2---:R-:W-:-:S04]  /*1b30*/  @!P1 FMUL R8, R8, R8 ;  /* 0x0000000808089220 */ /* 0x004fc80000400000 */
[----:B------:R-:W-:-:S03]  /*1b40*/  FFMA R29, R29, R8, R34 ;  /* 0x000000081d1d7223 */ /* 0x000fc60000000022 */
[----:B------:R-:W2:Y:S01]  /*1b50*/  MUFU.EX2 R31, R31 ;  /* 0x0000001f001f7308 */ /* 0x000ea20000000800 */
[----:B---3--:R-:W-:Y:S01]  /*1b60*/  @!P2 FMUL R9, R9, R9 ;  /* 0x000000090909a220 */ /* 0x008fe20000400000 */
[----:B0-----:R-:W-:-:S03]  /*1b70*/  LOP3.LUT R7, R7, R4, RZ, 0xfc, !PT ;  /* 0x0000000407077212 */ /* 0x001fc600078efcff */
[----:B------:R-:W-:Y:S01]  /*1b80*/  FFMA R29, R28, R9, R29 ;  /* 0x000000091c1d7223 */ /* 0x000fe2000000001d */
[----:B------:R-:W-:Y:S01]  /*1b90*/  LOP3.LUT R4, R7, 0xff, RZ, 0xc0, !PT ;  /* 0x000000ff07047812 */ /* 0x000fe200078ec0ff */
[----:B----4-:R-:W-:Y:S01]  /*1ba0*/  @!P0 FMUL R18, R18, R18 ;  /* 0x0000001212128220 */ /* 0x010fe20000400000 */
[----:B-1----:R-:W-:-:S03]  /*1bb0*/  LOP3.LUT R6, R6, R5, RZ, 0xfc, !PT ;  /* 0x0000000506067212 */ /* 0x002fc600078efcff */
[----:B------:R-:W-:Y:S01]  /*1bc0*/  FFMA R22, R23, R18, R22 ;  /* 0x0000001217167223 */ /* 0x000fe20000000016 */
[----:B------:R-:W0:Y:S01]  /*1bd0*/  SHFL.BFLY PT, R4, R4, 0x4, 0x1f ;  /* 0x0c801f0004047f89 */ /* 0x000e2200000e0000 */
[----:B------:R-:W-:Y:S01]  /*1be0*/  LOP3.LUT R8, R6, 0xff, RZ, 0xc0, !PT ;  /* 0x000000ff06087812 */ /* 0x000fe200078ec0ff */
[----:B--2---:R-:W-:Y:S02]  /*1bf0*/  @!P5 FMUL R31, R31, R31 ;  /* 0x0000001f1f1fd220 */ /* 0x004fe40000400000 */
[----:B------:R-:W1:Y:S02]  /*1c00*/  SHFL.BFLY PT, R9, R22, 0x8, 0x1f ;  /* 0x0d001f0016097f89 */ /* 0x000e6400000e0000 */
[----:B------:R-:W-:Y:S02]  /*1c10*/  FFMA R29, R30, R31, R29 ;  /* 0x0000001f1e1d7223 */ /* 0x000fe4000000001d */
[----:B------:R-:W2:Y:S01]  /*1c20*/  SHFL.BFLY PT, R5, R8, 0x4, 0x1f ;  /* 0x0c801f0008057f89 */ /* 0x000ea200000e0000 */
[----:B------:R-:W-:-:S03]  /*1c30*/  IMAD.MOV.U32 R30, RZ, RZ, -0x1 ;  /* 0xffffffffff1e7424 */ /* 0x000fc600078e00ff */
[----:B------:R-:W3:Y:S01]  /*1c40*/  SHFL.BFLY PT, R10, R29, 0x8, 0x1f ;  /* 0x0d001f001d0a7f89 */ /* 0x000ee200000e0000 */
[----:B0-----:R-:W-:Y:S01]  /*1c50*/  LOP3.LUT R7, R7, R4, RZ, 0xfc, !PT ;  /* 0x0000000407077212 */ /* 0x001fe200078efcff */
[----:B-1----:R-:W-:Y:S01]  /*1c60*/  FADD R11, R22, R9 ;  /* 0x00000009160b7221 */ /* 0x002fe20000000000 */
[----:B--2---:R-:W-:-:S04]  /*1c70*/  LOP3.LUT R9, R6, R5, RZ, 0xfc, !PT ;  /* 0x0000000506097212 */ /* 0x004fc800078efcff */
[----:B------:R-:W0:Y:S01]  /*1c80*/  SHFL.BFLY PT, R16, R11, 0x4, 0x1f ;  /* 0x0c801f000b107f89 */ /* 0x000e2200000e0000 */
[----:B------:R-:W-:Y:S01]  /*1c90*/  LOP3.LUT R5, R7, 0xff, RZ, 0xc0, !PT ;  /* 0x000000ff07057812 */ /* 0x000fe200078ec0ff */
[----:B---3--:R-:W-:Y:S01]  /*1ca0*/  FADD R18, R29, R10 ;  /* 0x0000000a1d127221 */ /* 0x008fe20000000000 */
[----:B------:R-:W-:-:S03]  /*1cb0*/  LOP3.LUT R10, R9, 0xff, RZ, 0xc0, !PT ;  /* 0x000000ff090a7812 */ /* 0x000fc600078ec0ff */
[----:B------:R-:W1:Y:S04]  /*1cc0*/  SHFL.BFLY PT, R6, R5, 0x2, 0x1f ;  /* 0x0c401f0005067f89 */ /* 0x000e6800000e0000 */
[----:B------:R-:W2:Y:S04]  /*1cd0*/  SHFL.BFLY PT, R17, R18, 0x4, 0x1f ;  /* 0x0c801f0012117f89 */ /* 0x000ea800000e0000 */
[----:B------:R-:W3:Y:S01]  /*1ce0*/  SHFL.BFLY PT, R10, R10, 0x2, 0x1f ;  /* 0x0c401f000a0a7f89 */ /* 0x000ee200000e0000 */
[----:B0-----:R-:W-:Y:S01]  /*1cf0*/  FADD R16, R11, R16 ;  /* 0x000000100b107221 */ /* 0x001fe20000000000 */
[----:B-1----:R-:W-:Y:S01]  /*1d00*/  LOP3.LUT R6, R7, R6, RZ, 0xfc, !PT ;  /* 0x0000000607067212 */ /* 0x002fe200078efcff */
[----:B--2---:R-:W-:-:S03]  /*1d10*/  FADD R19, R18, R17 ;  /* 0x0000001112137221 */ /* 0x004fc60000000000 */
[----:B------:R-:W-:Y:S01]  /*1d20*/  LOP3.LUT R4, R6, 0xff, RZ, 0xc0, !PT ;  /* 0x000000ff06047812 */ /* 0x000fe200078ec0ff */
[----:B------:R-:W0:Y:S01]  /*1d30*/  SHFL.BFLY PT, R17, R16, 0x2, 0x1f ;  /* 0x0c401f0010117f89 */ /* 0x000e2200000e0000 */
[----:B---3--:R-:W-:-:S03]  /*1d40*/  LOP3.LUT R9, R9, R10, RZ, 0xfc, !PT ;  /* 0x0000000a09097212 */ /* 0x008fc600078efcff */
[----:B------:R-:W1:Y:S01]  /*1d50*/  SHFL.BFLY PT, R8, R19, 0x2, 0x1f ;  /* 0x0c401f0013087f89 */ /* 0x000e6200000e0000 */
[----:B------:R-:W-:-:S03]  /*1d60*/  LOP3.LUT R7, R9, 0xff, RZ, 0xc0, !PT ;  /* 0x000000ff09077812 */ /* 0x000fc600078ec0ff */
[----:B------:R-:W2:Y:S01]  /*1d70*/  SHFL.BFLY PT, R5, R4, 0x1, 0x1f ;  /* 0x0c201f0004057f89 */ /* 0x000ea200000e0000 */
[----:B0-----:R-:W-:Y:S01]  /*1d80*/  FADD R17, R16, R17 ;  /* 0x0000001110117221 */ /* 0x001fe20000000000 */
[----:B-1----:R-:W-:-:S04]  /*1d90*/  FADD R11, R19, R8 ;  /* 0x00000008130b7221 */ /* 0x002fc80000000000 */
[----:B------:R-:W0:Y:S01]  /*1da0*/  SHFL.BFLY PT, R26, R17, 0x1, 0x1f ;  /* 0x0c201f00111a7f89 */ /* 0x000e2200000e0000 */
[----:B--2---:R-:W-:-:S03]  /*1db0*/  LOP3.LUT P1, RZ, R6, 0xff, R5, 0xc8, !PT ;  /* 0x000000ff06ff7812 */ /* 0x004fc6000782c805 */
[----:B------:R-:W1:Y:S04]  /*1dc0*/  SHFL.BFLY PT, R8, R7, 0x1, 0x1f ;  /* 0x0c201f0007087f89 */ /* 0x000e6800000e0000 */
[----:B------:R-:W2:Y:S01]  /*1dd0*/  SHFL.BFLY PT, R10, R11, 0x1, 0x1f ;  /* 0x0c201f000b0a7f89 */ /* 0x000ea200000e0000 */
[----:B0-----:R-:W-:Y:S01]  /*1de0*/  FADD R26, R17, R26 ;  /* 0x0000001a111a7221 */ /* 0x001fe20000000000 */
[----:B-1----:R-:W-:Y:S01]  /*1df0*/  LOP3.LUT P2, RZ, R9, 0xff, R8, 0xc8, !PT ;  /* 0x000000ff09ff7812 */ /* 0x002fe2000784c808 */
[----:B--2---:R-:W-:Y:S01]  /*1e00*/  FADD R27, R11, R10 ;  /* 0x0000000a0b1b7221 */ /* 0x004fe20000000000 */
.L_x_1:
[----:B------:R-:W-:Y:S01]  /*1e10*/  IADD3 R32, P0, R20, 0x40, RZ ;  /* 0x0000004014207810 */ /* 0x000fe20007f1e0ff */
[----:B------:R-:W-:Y:S01]  /*1e20*/  IMAD.MOV.U32 R34, RZ, RZ, 0x4 ;  /* 0x00000004ff227424 */ /* 0x000fe200078e00ff */
[----:B------:R-:W-:Y:S01]  /*1e30*/  IADD3 R18, R13, 0x40, R20 ;  /* 0x000000400d127810 */ /* 0x000fe20007ffe014 */
[----:B------:R-:W-:Y:S01]  /*1e40*/  CS2R R6, SRZ ;  /* 0x0000000000067805 */ /* 0x000fe2000001ff00 */
[----:B------:R-:W-:Y:S01]  /*1e50*/  IADD3 R4, P3, R3, R32, RZ ;  /* 0x0000002003047210 */ /* 0x000fe20007f7e0ff */
[----:B------:R-:W-:Y:S01]  /*1e60*/  IMAD.X R30, RZ, RZ, R30, P0 ;  /* 0x000000ffff1e7224 */ /* 0x000fe200000e061e */
[----:B------:R-:W-:Y:S01]  /*1e70*/  IADD3 R24, R15, 0x40, R20 ;  /* 0x000000400f187810 */ /* 0x000fe20007ffe014 */
[----:B------:R-:W-:Y:S01]  /*1e80*/  CS2R R8, SRZ ;  /* 0x0000000000087805 */ /* 0x000fe2000001ff00 */
[----:B------:R-:W-:Y:S01]  /*1e90*/  ISETP.GE.U32.AND P0, PT, R4, 0x144, PT ;  /* 0x000001440400780c */ /* 0x000fe20003f06070 */
[----:B------:R-:W-:-:S02]  /*1ea0*/  IMAD.X R4, RZ, RZ, R30, P3 ;  /* 0x000000ffff047224 */ /* 0x000fc400018e061e */
[----:B------:R-:W-:-:S03]  /*1eb0*/  IMAD.WIDE R18, R18, R34, c[0x0][0x168] ;  /* 0x00005a0012127625 */ /* 0x000fc600078e0222 */
[----:B------:R-:W-:Y:S01]  /*1ec0*/  ISETP.GE.U32.AND.EX P0, PT, R4, RZ, PT, P0 ;  /* 0x000000ff0400720c */ /* 0x000fe20003f06100 */
[----:B------:R-:W-:Y:S01]  /*1ed0*/  IMAD.WIDE R24, R24, R34, c[0x0][0x160] ;  /* 0x0000580018187625 */ /* 0x000fe200078e0222 */
        /* <DEDUP_REMOVED lines=8> */
[----:B------:R-:W2:Y:S01]  /*1f60*/  @P3 R2UR UR8, R16 ;  /* 0x00000000100833c2 */ /* 0x000ea200000e0000 */
[----:B0-----:R-:W-:-:S07]  /*1f70*/  CS2R R10, SRZ ;  /* 0x00000000000a7805 */ /* 0x001fce000001ff00 */
[----:B------:R-:W2:Y:S01]  /*1f80*/  @P3 R2UR UR9, R17 ;  /* 0x00000000110933c2 */ /* 0x000ea200000e0000 */
[----:B-1----:R0:W3:Y:S04]  /*1f90*/  @P3 LDG.E.EF.128 R4, desc[UR6][R18.64] ;  /* 0x0000000612043981 */ /* 0x0020e8200c0e1d00 */
[----:B--2---:R-:W3:Y:S01]  /*1fa0*/  @P3 LDG.E.EF.128 R8, desc[UR8][R24.64] ;  /* 0x0000000818083981 */ /* 0x004ee2200c0e1d00 */
[----:B------:R-:W-:Y:S01]  /*1fb0*/  ISETP.LT.AND P0, PT, R2, 0x2880, !P0 ;  /* 0x000028800200780c */ /* 0x000fe20004701270 */
[----:B------:R-:W-:Y:S01]  /*1fc0*/  CS2R R16, SRZ ;  /* 0x0000000000107805 */ /* 0x000fe2000001ff00 */
[--C-:B------:R-:W-:Y:S01]  /*1fd0*/  IADD3 R33, R14, 0x40, R20.reuse ;  /* 0x000000400e217810 */ /* 0x100fe20007ffe014 */
[----:B0-----:R-:W-:Y:S01]  /*1fe0*/  CS2R R18, SRZ ;  /* 0x0000000000127805 */ /* 0x001fe2000001ff00 */
[----:B------:R-:W-:Y:S01]  /*1ff0*/  IADD3 R31, R12, 0x40, R20 ;  /* 0x000000400c1f7810 */ /* 0x000fe20007ffe014 */
[----:B------:R-:W-:Y:S01]  /*2000*/  CS2R R22, SRZ ;  /* 0x0000000000167805 */ /* 0x000fe2000001ff00 */
[----:B------:R-:W-:-:S07]  /*2010*/  CS2R R20, SRZ ;  /* 0x0000000000147805 */ /* 0x000fce000001ff00 */
[----:B------:R-:W-:Y:S02]  /*2020*/  @P0 IMAD.MOV.U32 R28, RZ, RZ, 0x0 ;  /* 0x00000000ff1c0424 */ /* 0x000fe400078e00ff */
[----:B------:R-:W-:Y:S02]  /*2030*/  @P0 IMAD.MOV.U32 R29, RZ, RZ, 0x12f00000 ;  /* 0x12f00000ff1d0424 */ /* 0x000fe400078e00ff */
[----:B------:R-:W-:Y:S01]  /*2040*/  @P0 IMAD.MOV.U32 R38, RZ, RZ, 0x0 ;  /* 0x00000000ff260424 */ /* 0x000fe200078e00ff */
[----:B------:R0:W1:Y:S01]  /*2050*/  @P0 R2UR UR6, R28 ;  /* 0x000000001c0603c2 */ /* 0x00006200000e0000 */
[----:B------:R-:W-:-:S07]  /*2060*/  @P0 IMAD.MOV.U32 R39, RZ, RZ, 0x12f00000 ;  /* 0x12f00000ff270424 */ /* 0x000fce00078e00ff */
[----:B------:R0:W1:Y:S08]  /*2070*/  @P0 R2UR UR7, R29 ;  /* 0x000000001d0703c2 */ /* 0x00007000000e0000 */
[----:B------:R2:W4:Y:S01]  /*2080*/  @P0 R2UR UR8, R38 ;  /* 0x00000000260803c2 */ /* 0x00052200000e0000 */
[----:B0-----:R-:W-:-:S07]  /*2090*/  IMAD.WIDE R28, R33, R34, c[0x0][0x160] ;  /* 0x00005800211c7625 */ /* 0x001fce00078e0222 */
[----:B------:R2:W4:Y:S02]  /*20a0*/  @P0 R2UR UR9, R39 ;  /* 0x00000000270903c2 */ /* 0x00052400000e0000 */
[----:B--2---:R-:W-:-:S05]  /*20b0*/  IMAD.WIDE R38, R31, R34, c[0x0][0x168] ;  /* 0x00005a001f267625 */ /* 0x004fca00078e0222 */
[----:B-1----:R-:W2:Y:S04]  /*20c0*/  @P0 LDG.E.EF.128 R16, desc[UR6][R38.64] ;  /* 0x0000000626100981 */ /* 0x002ea8200c0e1d00 */
[----:B----4-:R-:W2:Y:S01]  /*20d0*/  @P0 LDG.E.EF.128 R20, desc[UR8][R28.64] ;  /* 0x000000081c140981 */ /* 0x010ea2200c0e1d00 */
[----:B------:R-:W-:Y:S01]  /*20e0*/  FMUL R31, R26, 0.25 ;  /* 0x3e8000001a1f7820 */ /* 0x000fe20000400000 */
[----:B---3--:R-:W-:Y:S01]  /*20f0*/  FADD R4, R8, R4 ;  /* 0x0000000408047221 */ /* 0x008fe20000000000 */
[----:B------:R-:W-:-:S03]  /*2100*/  FADD R6, R10, R6 ;  /* 0x000000060a067221 */ /* 0x000fc60000000000 */
[C---:B------:R-:W-:Y:S01]  /*2110*/  FADD R4, -R35.reuse, R4 ;  /* 0x0000000423047221 */ /* 0x040fe20000000100 */
[----:B------:R-:W-:-:S03]  /*2120*/  FADD R6, -R35, R6 ;  /* 0x0000000623067221 */ /* 0x000fc60000000100 */
[----:B------:R-:W-:Y:S01]  /*2130*/  FMUL R8, R4, 1.4426950216293334961 ;  /* 0x3fb8aa3b04087820 */ /* 0x000fe20000400000 */
[----:B------:R-:W-:Y:S01]  /*2140*/  FADD R4, R9, R5 ;  /* 0x0000000509047221 */ /* 0x000fe20000000000 */
[----:B------:R-:W-:-:S03]  /*2150*/  FMUL R10, R6, 1.4426950216293334961 ;  /* 0x3fb8aa3b060a7820 */ /* 0x000fc60000400000 */
[----:B------:R-:W-:Y:S01]  /*2160*/  FSETP.GEU.AND P5, PT, R8, -126, PT ;  /* 0xc2fc00000800780b */ /* 0x000fe20003fae000 */
[----:B------:R-:W-:Y:S01]  /*2170*/  FADD R4, -R35, R4 ;  /* 0x0000000423047221 */ /* 0x000fe20000000100 */
[----:B------:R-:W-:-:S03]  /*2180*/  FSETP.GEU.AND P6, PT, R10, -126, PT ;  /* 0xc2fc00000a00780b */ /* 0x000fc60003fce000 */
[----:B------:R-:W-:Y:S01]  /*2190*/  FMUL R9, R4, 1.4426950216293334961 ;  /* 0x3fb8aa3b04097820 */ /* 0x000fe20000400000 */
[----:B------:R-:W-:-:S04]  /*21a0*/  FADD R4, R11, R7 ;  /* 0x000000070b047221 */ /* 0x000fc80000000000 */
[----:B------:R-:W-:Y:S01]  /*21b0*/  FADD R4, -R35, R4 ;  /* 0x0000000423047221 */ /* 0x000fe20000000100 */
[C---:B------:R-:W-:Y:S02]  /*21c0*/  FSETP.GEU.AND P4, PT, R9.reuse, -126, PT ;  /* 0xc2fc00000900780b */ /* 0x040fe40003f8e000 */
[----:B------:R-:W-:Y:S01]  /*21d0*/  @!P5 FMUL R8, R8, 0.5 ;  /* 0x3f0000000808d820 */ /* 0x000fe20000400000 */
[----:B------:R-:W-:Y:S01]  /*21e0*/  FMUL R11, R4, 1.4426950216293334961 ;  /* 0x3fb8aa3b040b7820 */ /* 0x000fe20000400000 */
[----:B------:R-:W-:Y:S02]  /*21f0*/  @!P6 FMUL R10, R10, 0.5 ;  /* 0x3f0000000a0ae820 */ /* 0x000fe40000400000 */
[----:B------:R-:W0:Y:S07]  /*2200*/  MUFU.EX2 R5, R8 ;  /* 0x0000000800057308 */ /* 0x000e2e0000000800 */
[----:B------:R-:W-:Y:S01]  /*2210*/  @!P4 FMUL R9, R9, 0.5 ;  /* 0x3f0000000909c820 */ /* 0x000fe20000400000 */
[----:B------:R-:W1:Y:S01]  /*2220*/  MUFU.EX2 R7, R10 ;  /* 0x0000000a00077308 */ /* 0x000e620000000800 */
[----:B0-----:R-:W-:Y:S01]  /*2230*/  @!P5 FMUL R5, R5, R5 ;  /* 0x000000050505d220 */ /* 0x001fe20000400000 */
[----:B------:R-:W-:-:S06]  /*2240*/  FSETP.GEU.AND P5, PT, R11, -126, PT ;  /* 0xc2fc00000b00780b */ /* 0x000fcc0003fae000 */
[----:B------:R-:W0:Y:S01]  /*2250*/  MUFU.EX2 R6, R9 ;  /* 0x0000000900067308 */ /* 0x000e220000000800 */
[----:B-1----:R-:W-:Y:S01]  /*2260*/  @!P6 FMUL R7, R7, R7 ;  /* 0x000000070707e220 */ /* 0x002fe20000400000 */
[----:B------:R-:W-:-:S04]  /*2270*/  FSETP.GT.AND P6, PT, |R26|, 8.50705917302346158658e+37, PT ;  /* 0x7e8000001a00780b */ /* 0x000fc80003fc4200 */
[----:B------:R-:W-:Y:S01]  /*2280*/  FSEL R31, R31, R26, P6 ;  /* 0x0000001a1f1f7208 */ /* 0x000fe20003000000 */
[----:B------:R-:W-:Y:S01]  /*2290*/  @!P5 FMUL R11, R11, 0.5 ;  /* 0x3f0000000b0bd820 */ /* 0x000fe20000400000 */
[----:B0-----:R-:W-:Y:S01]  /*22a0*/  @!P4 FMUL R6, R6, R6 ;  /* 0x000000060606c220 */ /* 0x001fe20000400000 */
[----:B------:R-:W-:-:S04]  /*22b0*/  FSETP.GEU.AND P4, PT, |R26|, 1.175494350822287508e-38, PT ;  /* 0x008000001a00780b */ /* 0x000fc80003f8e200 */
[----:B------:R-:W0:Y:S01]  /*22c0*/  MUFU.EX2 R11, R11 ;  /* 0x0000000b000b7308 */ /* 0x000e220000000800 */
[----:B--2---:R-:W-:Y:S01]  /*22d0*/  FADD R16, R20, R16 ;  /* 0x0000001014107221 */ /* 0x004fe20000000000 */
[----:B------:R-:W-:Y:S01]  /*22e0*/  FADD R4, R21, R17 ;  /* 0x0000001115047221 */ /* 0x000fe20000000000 */
[----:B------:R-:W-:Y:S01]  /*22f0*/  FADD R18, R22, R18 ;  /* 0x0000001216127221 */ /* 0x000fe20000000000 */
[----:B------:R-:W-:Y:S01]  /*2300*/  @P6 FMUL R5, R5, 0.25 ;  /* 0x3e80000005056820 */ /* 0x000fe20000400000 */
[C---:B------:R-:W-:Y:S01]  /*2310*/  FADD R16, -R37.reuse, R16 ;  /* 0x0000001025107221 */ /* 0x040fe20000000100 */
[C---:B------:R-:W-:Y:S01]  /*2320*/  FADD R4, -R37.reuse, R4 ;  /* 0x0000000425047221 */ /* 0x040fe20000000100 */
[----:B------:R-:W-:Y:S01]  /*2330*/  FADD R18, -R37, R18 ;  /* 0x0000001225127221 */ /* 0x000fe20000000100 */
[----:B------:R-:W-:Y:S01]  /*2340*/  @P6 FMUL R6, R6, 0.25 ;  /* 0x3e80000006066820 */ /* 0x000fe20000400000 */
[----:B------:R-:W-:Y:S01]  /*2350*/  FMUL R16, R16, 1.4426950216293334961 ;  /* 0x3fb8aa3b10107820 */ /* 0x000fe20000400000 */
[----:B------:R-:W-:Y:S01]  /*2360*/  FMUL R9, R4, 1.4426950216293334961 ;  /* 0x3fb8aa3b04097820 */ /* 0x000fe20000400000 */
[----:B------:R-:W-:Y:S01]  /*2370*/  @P6 FMUL R7, R7, 0.25 ;  /* 0x3e80000007076820 */ /* 0x000fe20000400000 */
[----:B------:R-:W-:Y:S01]  /*2380*/  FMUL R18, R18, 1.4426950216293334961 ;  /* 0x3fb8aa3b12127820 */ /* 0x000fe20000400000 */
[----:B------:R-:W-:Y:S01]  /*2390*/  @!P4 FMUL R31, R31, 16777216 ;  /* 0x4b8000001f1fc820 */ /* 0x000fe20000400000 */
[----:B------:R-:W-:Y:S01]  /*23a0*/  @!P4 FMUL R5, R5, 16777216 ;  /* 0x4b8000000505c820 */ /* 0x000fe20000400000 */
[----:B------:R-:W-:Y:S01]  /*23b0*/  @!P4 FMUL R6, R6, 16777216 ;  /* 0x4b8000000606c820 */ /* 0x000fe20000400000 */
[----:B0-----:R-:W-:Y:S01]  /*23c0*/  @!P5 FMUL R11, R11, R11 ;  /* 0x0000000b0b0bd220 */ /* 0x001fe20000400000 */
[----:B------:R-:W-:Y:S01]  /*23d0*/  FSETP.GEU.AND P5, PT, R16, -126, PT ;  /* 0xc2fc00001000780b */ /* 0x000fe20003fae000 */
[----:B------:R-:W-:Y:S01]  /*23e0*/  @!P4 FMUL R7, R7, 16777216 ;  /* 0x4b8000000707c820 */ /* 0x000fe20000400000 */
[----:B------:R-:W-:Y:S01]  /*23f0*/  FADD R4, R23, R19 ;  /* 0x0000001317047221 */ /* 0x000fe20000000000 */
[----:B------:R-:W-:Y:S01]  /*2400*/  @P6 FMUL R11, R11, 0.25 ;  /* 0x3e8000000b0b6820 */ /* 0x000fe20000400000 */
[----:B------:R-:W-:Y:S01]  /*2410*/  FSETP.GEU.AND P6, PT, R9, -126, PT ;  /* 0xc2fc00000900780b */ /* 0x000fe20003fce000 */
[----:B------:R-:W-:Y:S01]  /*2420*/  FMUL R20, R27, 0.25 ;  /* 0x3e8000001b147820 */ /* 0x000fe20000400000 */
[----:B------:R-:W-:Y:S01]  /*2430*/  FADD R4, -R37, R4 ;  /* 0x0000000425047221 */ /* 0x000fe20000000100 */
[----:B------:R-:W-:Y:S01]  /*2440*/  @!P4 FMUL R11, R11, 16777216 ;  /* 0x4b8000000b0bc820 */ /* 0x000fe20000400000 */
[----:B------:R-:W-:-:S02]  /*2450*/  FSETP.GEU.AND P4, PT, R18, -126, PT ;  /* 0xc2fc00001200780b */ /* 0x000fc40003f8e000 */
[----:B------:R-:W-:-:S03]  /*2460*/  FMUL R17, R4, 1.4426950216293334961 ;  /* 0x3fb8aa3b04117820 */ /* 0x000fc60000400000 */
[----:B------:R-:W-:-:S04]  /*2470*/  @!P5 FMUL R16, R16, 0.5 ;  /* 0x3f0000001010d820 */ /* 0x000fc80000400000 */
[----:B------:R-:W0:Y:S01]  /*2480*/  MUFU.EX2 R8, R16 ;  /* 0x0000001000087308 */ /* 0x000e220000000800 */
[----:B------:R-:W-:-:S03]  /*2490*/  @!P6 FMUL R9, R9, 0.5 ;  /* 0x3f0000000909e820 */ /* 0x000fc60000400000 */
[----:B------:R-:W-:-:S04]  /*24a0*/  @!P4 FMUL R18, R18, 0.5 ;  /* 0x3f0000001212c820 */ /* 0x000fc80000400000 */
[----:B------:R-:W1:Y:S08]  /*24b0*/  MUFU.EX2 R10, R9 ;  /* 0x00000009000a7308 */ /* 0x000e700000000800 */
[----:B------:R-:W2:Y:S01]  /*24c0*/  MUFU.EX2 R4, R18 ;  /* 0x0000001200047308 */ /* 0x000ea20000000800 */
[----:B0-----:R-:W-:Y:S01]  /*24d0*/  @!P5 FMUL R8, R8, R8 ;  /* 0x000000080808d220 */ /* 0x001fe20000400000 */
[----:B------:R-:W-:Y:S01]  /*24e0*/  FSETP.GEU.AND P5, PT, R17, -126, PT ;  /* 0xc2fc00001100780b */ /* 0x000fe20003fae000 */
[----:B-1----:R-:W-:Y:S01]  /*24f0*/  @!P6 FMUL R10, R10, R10 ;  /* 0x0000000a0a0ae220 */ /* 0x002fe20000400000 */
[----:B------:R-:W-:-:S04]  /*2500*/  FSETP.GEU.AND P6, PT, |R27|, 1.175494350822287508e-38, PT ;  /* 0x008000001b00780b */ /* 0x000fc80003fce200 */
[----:B------:R-:W0:Y:S07]  /*2510*/  MUFU.RCP R16, R31 ;  /* 0x0000001f00107308 */ /* 0x000e2e0000001000 */
[----:B------:R-:W-:Y:S01]  /*2520*/  @!P5 FMUL R17, R17, 0.5 ;  /* 0x3f0000001111d820 */ /* 0x000fe20000400000 */
[----:B--2---:R-:W-:Y:S01]  /*2530*/  @!P4 FMUL R4, R4, R4 ;  /* 0x000000040404c220 */ /* 0x004fe20000400000 */
[----:B------:R-:W-:Y:S02]  /*2540*/  FSETP.GT.AND P4, PT, |R27|, 8.50705917302346158658e+37, PT ;  /* 0x7e8000001b00780b */ /* 0x000fe40003f84200 */
[----:B------:R-:W1:Y:S02]  /*2550*/  MUFU.EX2 R9, R17 ;  /* 0x0000001100097308 */ /* 0x000e640000000800 */
[----:B------:R-:W-:-:S05]  /*2560*/  FSEL R20, R20, R27, P4 ;  /* 0x0000001b14147208 */ /* 0x000fca0002000000 */
[----:B------:R-:W-:Y:S01]  /*2570*/  @!P6 FMUL R20, R20, 16777216 ;  /* 0x4b8000001414e820 */ /* 0x000fe20000400000 */
[C---:B0-----:R-:W-:Y:S01]  /*2580*/  FMUL R5, R16.reuse, R5 ;  /* 0x0000000510057220 */ /* 0x041fe20000400000 */
[C---:B------:R-:W-:Y:S01]  /*2590*/  FMUL R6, R16.reuse, R6 ;  /* 0x0000000610067220 */ /* 0x040fe20000400000 */
[----:B------:R-:W-:Y:S01]  /*25a0*/  FMUL R7, R16, R7 ;  /* 0x0000000710077220 */ /* 0x000fe20000400000 */
[----:B------:R0:W2:Y:S01]  /*25b0*/  MUFU.RCP R19, R20 ;  /* 0x0000001400137308 */ /* 0x0000a20000001000 */
[----:B------:R-:W-:Y:S01]  /*25c0*/  @P4 FMUL R8, R8, 0.25 ;  /* 0x3e80000008084820 */ /* 0x000fe20000400000 */
[----:B------:R-:W-:Y:S01]  /*25d0*/  @P4 FMUL R10, R10, 0.25 ;  /* 0x3e8000000a0a4820 */ /* 0x000fe20000400000 */
[----:B------:R-:W-:Y:S01]  /*25e0*/  @P4 FMUL R4, R4, 0.25 ;  /* 0x3e80000004044820 */ /* 0x000fe20000400000 */
[----:B------:R-:W-:Y:S01]  /*25f0*/  FMUL R11, R16, R11 ;  /* 0x0000000b100b7220 */ /* 0x000fe20000400000 */
[----:B-1----:R-:W-:Y:S01]  /*2600*/  @!P5 FMUL R9, R9, R9 ;  /* 0x000000090909d220 */ /* 0x002fe20000400000 */
[----:B------:R-:W-:Y:S01]  /*2610*/  @!P6 FMUL R8, R8, 16777216 ;  /* 0x4b8000000808e820 */ /* 0x000fe20000400000 */
[----:B------:R-:W-:Y:S01]  /*2620*/  @!P6 FMUL R10, R10, 16777216 ;  /* 0x4b8000000a0ae820 */ /* 0x000fe20000400000 */
[----:B------:R-:W-:Y:S01]  /*2630*/  @!P6 FMUL R4, R4, 16777216 ;  /* 0x4b8000000404e820 */ /* 0x000fe20000400000 */
[----:B------:R-:W-:Y:S01]  /*2640*/  @P4 FMUL R9, R9, 0.25 ;  /* 0x3e80000009094820 */ /* 0x000fe20000400000 */
[----:B0-----:R-:W-:-:S03]  /*2650*/  IMAD.MOV.U32 R20, RZ, RZ, R32 ;  /* 0x000000ffff147224 */ /* 0x001fc600078e0020 */
[----:B------:R-:W-:Y:S01]  /*2660*/  @!P6 FMUL R9, R9, 16777216 ;  /* 0x4b8000000909e820 */ /* 0x000fe20000400000 */
[C---:B--2---:R-:W-:Y:S01]  /*2670*/  FMUL R8, R19.reuse, R8 ;  /* 0x0000000813087220 */ /* 0x044fe20000400000 */
[C---:B------:R-:W-:Y:S01]  /*2680*/  FMUL R10, R19.reuse, R10 ;  /* 0x0000000a130a7220 */ /* 0x040fe20000400000 */
[C---:B------:R-:W-:Y:S01]  /*2690*/  FMUL R16, R19.reuse, R4 ;  /* 0x0000000413107220 */ /* 0x040fe20000400000 */
[----:B------:R-:W-:Y:S01]  /*26a0*/  FMUL R19, R19, R9 ;  /* 0x0000000913137220 */ /* 0x000fe20000400000 */
[----:B------:R-:W-:Y:S02]  /*26b0*/  SEL R4, R5, RZ, P1 ;  /* 0x000000ff05047207 */ /* 0x000fe40000800000 */
[----:B------:R-:W-:Y:S02]  /*26c0*/  SEL R5, R6, RZ, P1 ;  /* 0x000000ff06057207 */ /* 0x000fe40000800000 */
[----:B------:R-:W-:Y:S02]  /*26d0*/  SEL R6, R7, RZ, P1 ;  /* 0x000000ff07067207 */ /* 0x000fe40000800000 */
[----:B------:R-:W-:-:S02]  /*26e0*/  SEL R7, R11, RZ, P1 ;  /* 0x000000ff0b077207 */ /* 0x000fc40000800000 */
[----:B------:R-:W-:Y:S02]  /*26f0*/  SEL R9, R10, RZ, P2 ;  /* 0x000000ff0a097207 */ /* 0x000fe40001000000 */
[----:B------:R-:W-:Y:S01]  /*2700*/  SEL R8, R8, RZ, P2 ;  /* 0x000000ff08087207 */ /* 0x000fe20001000000 */
[----:B------:R0:W-:Y:S01]  /*2710*/  @P3 STG.E.128 [R24.64], R4 ;  /* 0x0000000418003986 */ /* 0x0001e2000c101d04 */
[----:B------:R-:W-:Y:S02]  /*2720*/  SEL R10, R16, RZ, P2 ;  /* 0x000000ff100a7207 */ /* 0x000fe40001000000 */
[----:B------:R-:W-:-:S05]  /*2730*/  SEL R11, R19, RZ, P2 ;  /* 0x000000ff130b7207 */ /* 0x000fca0001000000 */
[----:B------:R0:W-:Y:S01]  /*2740*/  @P0 STG.E.128 [R28.64], R8 ;  /* 0x000000081c000986 */ /* 0x0001e2000c101d04 */
[----:B------:R-:W-:-:S04]  /*2750*/  ISETP.GE.U32.AND P0, PT, R32, 0x104, PT ;  /* 0x000001042000780c */ /* 0x000fc80003f06070 */
[----:B------:R-:W-:-:S13]  /*2760*/  ISETP.GE.U32.AND.EX P0, PT, R30, RZ, PT, P0 ;  /* 0x000000ff1e00720c */ /* 0x000fda0003f06100 */
[----:B0-----:R-:W-:Y:S05]  /*2770*/  @!P0 BRA `(.L_x_1) ;  /* 0xfffff69000008947 */ /* 0x001fea000383ffff */
[----:B------:R-:W-:Y:S05]  /*2780*/  EXIT ;  /* 0x000000000000794d */ /* 0x000fea0003800000 */
.L_x_2:
[----:B------:R-:W-:-:S00]  /*2790*/  BRA `(.L_x_2) ;  /* 0xfffffff000007947 */ /* 0x000fc0000383ffff */
[----:B------:R-:W-:-:S00]  /*27a0*/  NOP ;  /* 0x0000000000007918 */ /* 0x000fc00000000000 */
        /* <DEDUP_REMOVED lines=13> */
.L_x_3:
